//
// Generated by NVIDIA NVVM Compiler
//
// Compiler Build ID: CL-36424714
// Cuda compilation tools, release 13.0, V13.0.88
// Based on NVVM 20.0.0
//

.version 9.0
.target sm_100
.address_size 64

	// .globl	_Z12sim_registerPfS_S_S_jj
.global .align 4 .b8 precalc_xorwow_matrix[102400];
.global .align 4 .b8 precalc_xorwow_offset_matrix[102400];
.global .align 4 .b8 mrg32k3aM1[2304];
.global .align 4 .b8 mrg32k3aM2[2304];
.global .align 4 .b8 mrg32k3aM1SubSeq[2016];
.global .align 4 .b8 mrg32k3aM2SubSeq[2016];
.global .align 4 .b8 mrg32k3aM1Seq[2304];
.global .align 4 .b8 mrg32k3aM2Seq[2304];
.const .align 8 .b8 __cr_lgamma_table[72];
.const .align 4 .b8 c_phi[12];

.visible .entry _Z12sim_registerPfS_S_S_jj(
	.param .u64 .ptr .align 1 _Z12sim_registerPfS_S_S_jj_param_0,
	.param .u64 .ptr .align 1 _Z12sim_registerPfS_S_S_jj_param_1,
	.param .u64 .ptr .align 1 _Z12sim_registerPfS_S_S_jj_param_2,
	.param .u64 .ptr .align 1 _Z12sim_registerPfS_S_S_jj_param_3,
	.param .u32 _Z12sim_registerPfS_S_S_jj_param_4,
	.param .u32 _Z12sim_registerPfS_S_S_jj_param_5
)
{
	.reg .pred 	%p<13>;
	.reg .b32 	%r<87>;
	.reg .b32 	%f<100>;
	.reg .b64 	%rd<15>;
	.reg .b64 	%fd<25>;

	ld.param.u64 	%rd4, [_Z12sim_registerPfS_S_S_jj_param_0];
	ld.param.u64 	%rd5, [_Z12sim_registerPfS_S_S_jj_param_1];
	ld.param.u64 	%rd6, [_Z12sim_registerPfS_S_S_jj_param_2];
	ld.param.u64 	%rd7, [_Z12sim_registerPfS_S_S_jj_param_3];
	ld.param.u32 	%r25, [_Z12sim_registerPfS_S_S_jj_param_4];
	ld.param.u32 	%r24, [_Z12sim_registerPfS_S_S_jj_param_5];
	mov.u32 	%r26, %ctaid.x;
	mov.u32 	%r27, %ntid.x;
	mov.u32 	%r28, %tid.x;
	mad.lo.s32 	%r1, %r26, %r27, %r28;
	setp.ge.u32 	%p1, %r1, %r25;
	@%p1 bra 	$L__BB0_9;
	cvta.to.global.u64 	%rd1, %rd4;
	cvta.to.global.u64 	%rd2, %rd5;
	cvta.to.global.u64 	%rd3, %rd6;
	setp.eq.s32 	%p2, %r24, 0;
	@%p2 bra 	$L__BB0_8;
	mul.wide.u32 	%rd8, %r1, 4;
	add.s64 	%rd9, %rd3, %rd8;
	ld.global.f32 	%f94, [%rd9];
	add.s64 	%rd10, %rd2, %rd8;
	ld.global.f32 	%f92, [%rd10];
	add.s64 	%rd11, %rd1, %rd8;
	ld.global.f32 	%f99, [%rd11];
	xor.b32  	%r29, %r1, -1429050551;
	mul.lo.s32 	%r77, %r29, 1099087573;
	add.s32 	%r79, %r77, 5783321;
	xor.b32  	%r80, %r77, 362436069;
	add.s32 	%r82, %r77, 123456789;
	add.s32 	%r83, %r77, -638133224;
	ld.const.f32 	%f4, [c_phi+8];
	ld.const.f32 	%f5, [c_phi+4];
	ld.const.f32 	%f6, [c_phi];
	setp.eq.s32 	%p3, %r24, 1;
	@%p3 bra 	$L__BB0_6;
	and.b32  	%r32, %r24, -2;
	neg.s32 	%r76, %r32;
	mov.b32 	%r78, -589760388;
	mov.b32 	%r81, -123459836;
$L__BB0_4:
	mov.u32 	%r12, %r81;
	mov.u32 	%r81, %r79;
	mov.u32 	%r13, %r78;
	mov.f32 	%f9, %f99;
	shr.u32 	%r33, %r82, 2;
	xor.b32  	%r34, %r33, %r82;
	shl.b32 	%r35, %r81, 4;
	shl.b32 	%r36, %r34, 1;
	xor.b32  	%r37, %r35, %r36;
	xor.b32  	%r38, %r37, %r81;
	xor.b32  	%r78, %r38, %r34;
	add.s32 	%r39, %r77, %r78;
	add.s32 	%r40, %r39, -637770787;
	shr.u32 	%r41, %r80, 2;
	xor.b32  	%r42, %r41, %r80;
	shl.b32 	%r43, %r78, 4;
	shl.b32 	%r44, %r42, 1;
	xor.b32  	%r45, %r44, %r43;
	xor.b32  	%r46, %r45, %r42;
	xor.b32  	%r79, %r46, %r78;
	add.s32 	%r47, %r77, %r79;
	add.s32 	%r48, %r47, -637408350;
	cvt.rn.f32.u32 	%f20, %r40;
	fma.rn.f32 	%f21, %f20, 0f2F800000, 0f2F000000;
	cvt.rn.f32.u32 	%f22, %r48;
	fma.rn.f32 	%f23, %f22, 0f30C90FDB, 0f30490FDB;
	setp.lt.f32 	%p4, %f21, 0f00800000;
	mul.f32 	%f24, %f21, 0f4B000000;
	selp.f32 	%f25, %f24, %f21, %p4;
	selp.f32 	%f26, 0fC1B80000, 0f00000000, %p4;
	mov.b32 	%r49, %f25;
	add.s32 	%r50, %r49, -1059760811;
	and.b32  	%r51, %r50, -8388608;
	sub.s32 	%r52, %r49, %r51;
	mov.b32 	%f27, %r52;
	cvt.rn.f32.s32 	%f28, %r51;
	fma.rn.f32 	%f29, %f28, 0f34000000, %f26;
	add.f32 	%f30, %f27, 0fBF800000;
	fma.rn.f32 	%f31, %f30, 0fBE055027, 0f3E1039F6;
	fma.rn.f32 	%f32, %f31, %f30, 0fBDF8CDCC;
	fma.rn.f32 	%f33, %f32, %f30, 0f3E0F2955;
	fma.rn.f32 	%f34, %f33, %f30, 0fBE2AD8B9;
	fma.rn.f32 	%f35, %f34, %f30, 0f3E4CED0B;
	fma.rn.f32 	%f36, %f35, %f30, 0fBE7FFF22;
	fma.rn.f32 	%f37, %f36, %f30, 0f3EAAAA78;
	fma.rn.f32 	%f38, %f37, %f30, 0fBF000000;
	mul.f32 	%f39, %f30, %f38;
	fma.rn.f32 	%f40, %f39, %f30, %f30;
	fma.rn.f32 	%f41, %f29, 0f3F317218, %f40;
	setp.gt.u32 	%p5, %r49, 2139095039;
	fma.rn.f32 	%f42, %f25, 0f7F800000, 0f7F800000;
	selp.f32 	%f43, %f42, %f41, %p5;
	setp.eq.f32 	%p6, %f25, 0f00000000;
	mul.f32 	%f44, %f43, 0fC0000000;
	selp.f32 	%f45, 0f7F800000, %f44, %p6;
	sqrt.rn.f32 	%f46, %f45;
	sin.approx.f32 	%f47, %f23;
	cos.approx.f32 	%f48, %f23;
	mul.f32 	%f49, %f46, %f47;
	mul.f32 	%f50, %f46, %f48;
	mul.f32 	%f51, %f49, 0f3F000000;
	mul.f32 	%f52, %f94, %f4;
	cvt.f64.f32 	%fd1, %f52;
	add.f64 	%fd2, %fd1, 0d3FF8000000000000;
	mul.f32 	%f53, %f92, %f5;
	cvt.f64.f32 	%fd3, %f53;
	add.f64 	%fd4, %fd2, %fd3;
	mul.f32 	%f54, %f9, %f6;
	cvt.f64.f32 	%fd5, %f54;
	add.f64 	%fd6, %fd4, %fd5;
	cvt.f64.f32 	%fd7, %f51;
	add.f64 	%fd8, %fd6, %fd7;
	cvt.rn.f32.f64 	%f10, %fd8;
	mul.f32 	%f55, %f50, 0f3F000000;
	mul.f32 	%f56, %f92, %f4;
	cvt.f64.f32 	%fd9, %f56;
	add.f64 	%fd10, %fd9, 0d3FF8000000000000;
	mul.f32 	%f57, %f9, %f5;
	cvt.f64.f32 	%fd11, %f57;
	add.f64 	%fd12, %fd10, %fd11;
	mul.f32 	%f58, %f6, %f10;
	cvt.f64.f32 	%fd13, %f58;
	add.f64 	%fd14, %fd12, %fd13;
	cvt.f64.f32 	%fd15, %f55;
	add.f64 	%fd16, %fd14, %fd15;
	cvt.rn.f32.f64 	%f99, %fd16;
	add.s32 	%r77, %r77, 724874;
	add.s32 	%r76, %r76, 2;
	setp.ne.s32 	%p7, %r76, 0;
	mov.f32 	%f92, %f10;
	mov.f32 	%f94, %f9;
	mov.u32 	%r80, %r13;
	mov.u32 	%r82, %r12;
	@%p7 bra 	$L__BB0_4;
	add.s32 	%r83, %r77, -638133224;
	mov.f32 	%f94, %f9;
	mov.f32 	%f92, %f10;
	mov.u32 	%r82, %r12;
	mov.u32 	%r80, %r13;
$L__BB0_6:
	and.b32  	%r53, %r24, 1;
	setp.eq.b32 	%p8, %r53, 1;
	not.pred 	%p9, %p8;
	@%p9 bra 	$L__BB0_8;
	shr.u32 	%r54, %r82, 2;
	xor.b32  	%r55, %r54, %r82;
	shl.b32 	%r56, %r79, 4;
	shl.b32 	%r57, %r55, 1;
	xor.b32  	%r58, %r56, %r57;
	xor.b32  	%r59, %r58, %r79;
	xor.b32  	%r60, %r59, %r55;
	add.s32 	%r61, %r83, %r60;
	add.s32 	%r62, %r61, 362437;
	shr.u32 	%r63, %r80, 2;
	xor.b32  	%r64, %r63, %r80;
	shl.b32 	%r65, %r60, 4;
	shl.b32 	%r66, %r64, 1;
	xor.b32  	%r67, %r66, %r65;
	xor.b32  	%r68, %r67, %r64;
	xor.b32  	%r69, %r68, %r60;
	add.s32 	%r70, %r83, %r69;
	add.s32 	%r71, %r70, 724874;
	cvt.rn.f32.u32 	%f59, %r62;
	fma.rn.f32 	%f60, %f59, 0f2F800000, 0f2F000000;
	cvt.rn.f32.u32 	%f61, %r71;
	fma.rn.f32 	%f62, %f61, 0f30C90FDB, 0f30490FDB;
	setp.lt.f32 	%p10, %f60, 0f00800000;
	mul.f32 	%f63, %f60, 0f4B000000;
	selp.f32 	%f64, %f63, %f60, %p10;
	selp.f32 	%f65, 0fC1B80000, 0f00000000, %p10;
	mov.b32 	%r72, %f64;
	add.s32 	%r73, %r72, -1059760811;
	and.b32  	%r74, %r73, -8388608;
	sub.s32 	%r75, %r72, %r74;
	mov.b32 	%f66, %r75;
	cvt.rn.f32.s32 	%f67, %r74;
	fma.rn.f32 	%f68, %f67, 0f34000000, %f65;
	add.f32 	%f69, %f66, 0fBF800000;
	fma.rn.f32 	%f70, %f69, 0fBE055027, 0f3E1039F6;
	fma.rn.f32 	%f71, %f70, %f69, 0fBDF8CDCC;
	fma.rn.f32 	%f72, %f71, %f69, 0f3E0F2955;
	fma.rn.f32 	%f73, %f72, %f69, 0fBE2AD8B9;
	fma.rn.f32 	%f74, %f73, %f69, 0f3E4CED0B;
	fma.rn.f32 	%f75, %f74, %f69, 0fBE7FFF22;
	fma.rn.f32 	%f76, %f75, %f69, 0f3EAAAA78;
	fma.rn.f32 	%f77, %f76, %f69, 0fBF000000;
	mul.f32 	%f78, %f69, %f77;
	fma.rn.f32 	%f79, %f78, %f69, %f69;
	fma.rn.f32 	%f80, %f68, 0f3F317218, %f79;
	setp.gt.u32 	%p11, %r72, 2139095039;
	fma.rn.f32 	%f81, %f64, 0f7F800000, 0f7F800000;
	selp.f32 	%f82, %f81, %f80, %p11;
	setp.eq.f32 	%p12, %f64, 0f00000000;
	mul.f32 	%f83, %f82, 0fC0000000;
	selp.f32 	%f84, 0f7F800000, %f83, %p12;
	sqrt.rn.f32 	%f85, %f84;
	sin.approx.f32 	%f86, %f62;
	mul.f32 	%f87, %f85, %f86;
	mul.f32 	%f88, %f87, 0f3F000000;
	mul.f32 	%f89, %f94, %f4;
	cvt.f64.f32 	%fd17, %f89;
	add.f64 	%fd18, %fd17, 0d3FF8000000000000;
	mul.f32 	%f90, %f92, %f5;
	cvt.f64.f32 	%fd19, %f90;
	add.f64 	%fd20, %fd18, %fd19;
	mul.f32 	%f91, %f99, %f6;
	cvt.f64.f32 	%fd21, %f91;
	add.f64 	%fd22, %fd20, %fd21;
	cvt.f64.f32 	%fd23, %f88;
	add.f64 	%fd24, %fd22, %fd23;
	cvt.rn.f32.f64 	%f99, %fd24;
$L__BB0_8:
	cvta.to.global.u64 	%rd12, %rd7;
	mul.wide.u32 	%rd13, %r1, 4;
	add.s64 	%rd14, %rd12, %rd13;
	st.global.f32 	[%rd14], %f99;
$L__BB0_9:
	ret;

}
	// .globl	_Z8sim_gmemPfS_S_S_jj
.visible .entry _Z8sim_gmemPfS_S_S_jj(
	.param .u64 .ptr .align 1 _Z8sim_gmemPfS_S_S_jj_param_0,
	.param .u64 .ptr .align 1 _Z8sim_gmemPfS_S_S_jj_param_1,
	.param .u64 .ptr .align 1 _Z8sim_gmemPfS_S_S_jj_param_2,
	.param .u64 .ptr .align 1 _Z8sim_gmemPfS_S_S_jj_param_3,
	.param .u32 _Z8sim_gmemPfS_S_S_jj_param_4,
	.param .u32 _Z8sim_gmemPfS_S_S_jj_param_5
)
{
	.reg .pred 	%p<14>;
	.reg .b32 	%r<87>;
	.reg .b32 	%f<98>;
	.reg .b64 	%rd<14>;
	.reg .b64 	%fd<25>;

	ld.param.u64 	%rd5, [_Z8sim_gmemPfS_S_S_jj_param_0];
	ld.param.u64 	%rd6, [_Z8sim_gmemPfS_S_S_jj_param_1];
	ld.param.u64 	%rd7, [_Z8sim_gmemPfS_S_S_jj_param_2];
	ld.param.u64 	%rd8, [_Z8sim_gmemPfS_S_S_jj_param_3];
	ld.param.u32 	%r25, [_Z8sim_gmemPfS_S_S_jj_param_4];
	ld.param.u32 	%r24, [_Z8sim_gmemPfS_S_S_jj_param_5];
	mov.u32 	%r26, %ctaid.x;
	mov.u32 	%r27, %ntid.x;
	mov.u32 	%r28, %tid.x;
	mad.lo.s32 	%r1, %r26, %r27, %r28;
	setp.ge.u32 	%p1, %r1, %r25;
	setp.eq.s32 	%p2, %r24, 0;
	or.pred  	%p3, %p1, %p2;
	@%p3 bra 	$L__BB1_7;
	cvta.to.global.u64 	%rd9, %rd7;
	cvta.to.global.u64 	%rd10, %rd6;
	cvta.to.global.u64 	%rd11, %rd5;
	cvta.to.global.u64 	%rd12, %rd8;
	xor.b32  	%r29, %r1, -1429050551;
	mul.lo.s32 	%r77, %r29, 1099087573;
	add.s32 	%r79, %r77, 5783321;
	xor.b32  	%r80, %r77, 362436069;
	add.s32 	%r82, %r77, 123456789;
	add.s32 	%r83, %r77, -638133224;
	ld.const.f32 	%f1, [c_phi+8];
	mul.wide.u32 	%rd13, %r1, 4;
	add.s64 	%rd1, %rd9, %rd13;
	ld.const.f32 	%f2, [c_phi+4];
	add.s64 	%rd2, %rd10, %rd13;
	ld.const.f32 	%f3, [c_phi];
	add.s64 	%rd3, %rd11, %rd13;
	add.s64 	%rd4, %rd12, %rd13;
	setp.eq.s32 	%p4, %r24, 1;
	@%p4 bra 	$L__BB1_5;
	ld.global.f32 	%f97, [%rd3];
	and.b32  	%r32, %r24, -2;
	neg.s32 	%r76, %r32;
	mov.b32 	%r78, -589760388;
	mov.b32 	%r81, -123459836;
$L__BB1_3:
	mov.u32 	%r12, %r81;
	mov.u32 	%r81, %r79;
	mov.u32 	%r13, %r78;
	shr.u32 	%r33, %r82, 2;
	xor.b32  	%r34, %r33, %r82;
	shl.b32 	%r35, %r81, 4;
	shl.b32 	%r36, %r34, 1;
	xor.b32  	%r37, %r35, %r36;
	xor.b32  	%r38, %r37, %r81;
	xor.b32  	%r78, %r38, %r34;
	add.s32 	%r39, %r77, %r78;
	add.s32 	%r40, %r39, -637770787;
	shr.u32 	%r41, %r80, 2;
	xor.b32  	%r42, %r41, %r80;
	shl.b32 	%r43, %r78, 4;
	shl.b32 	%r44, %r42, 1;
	xor.b32  	%r45, %r44, %r43;
	xor.b32  	%r46, %r45, %r42;
	xor.b32  	%r79, %r46, %r78;
	add.s32 	%r47, %r77, %r79;
	add.s32 	%r48, %r47, -637408350;
	cvt.rn.f32.u32 	%f7, %r40;
	fma.rn.f32 	%f8, %f7, 0f2F800000, 0f2F000000;
	cvt.rn.f32.u32 	%f9, %r48;
	fma.rn.f32 	%f10, %f9, 0f30C90FDB, 0f30490FDB;
	setp.lt.f32 	%p5, %f8, 0f00800000;
	mul.f32 	%f11, %f8, 0f4B000000;
	selp.f32 	%f12, %f11, %f8, %p5;
	selp.f32 	%f13, 0fC1B80000, 0f00000000, %p5;
	mov.b32 	%r49, %f12;
	add.s32 	%r50, %r49, -1059760811;
	and.b32  	%r51, %r50, -8388608;
	sub.s32 	%r52, %r49, %r51;
	mov.b32 	%f14, %r52;
	cvt.rn.f32.s32 	%f15, %r51;
	fma.rn.f32 	%f16, %f15, 0f34000000, %f13;
	add.f32 	%f17, %f14, 0fBF800000;
	fma.rn.f32 	%f18, %f17, 0fBE055027, 0f3E1039F6;
	fma.rn.f32 	%f19, %f18, %f17, 0fBDF8CDCC;
	fma.rn.f32 	%f20, %f19, %f17, 0f3E0F2955;
	fma.rn.f32 	%f21, %f20, %f17, 0fBE2AD8B9;
	fma.rn.f32 	%f22, %f21, %f17, 0f3E4CED0B;
	fma.rn.f32 	%f23, %f22, %f17, 0fBE7FFF22;
	fma.rn.f32 	%f24, %f23, %f17, 0f3EAAAA78;
	fma.rn.f32 	%f25, %f24, %f17, 0fBF000000;
	mul.f32 	%f26, %f17, %f25;
	fma.rn.f32 	%f27, %f26, %f17, %f17;
	fma.rn.f32 	%f28, %f16, 0f3F317218, %f27;
	setp.gt.u32 	%p6, %r49, 2139095039;
	fma.rn.f32 	%f29, %f12, 0f7F800000, 0f7F800000;
	selp.f32 	%f30, %f29, %f28, %p6;
	setp.eq.f32 	%p7, %f12, 0f00000000;
	mul.f32 	%f31, %f30, 0fC0000000;
	selp.f32 	%f32, 0f7F800000, %f31, %p7;
	sqrt.rn.f32 	%f33, %f32;
	sin.approx.f32 	%f34, %f10;
	cos.approx.f32 	%f35, %f10;
	mul.f32 	%f36, %f33, %f34;
	mul.f32 	%f37, %f33, %f35;
	mul.f32 	%f38, %f36, 0f3F000000;
	ld.global.f32 	%f39, [%rd1];
	mul.f32 	%f40, %f1, %f39;
	cvt.f64.f32 	%fd1, %f40;
	add.f64 	%fd2, %fd1, 0d3FF8000000000000;
	ld.global.f32 	%f41, [%rd2];
	mul.f32 	%f42, %f2, %f41;
	cvt.f64.f32 	%fd3, %f42;
	add.f64 	%fd4, %fd2, %fd3;
	mul.f32 	%f43, %f3, %f97;
	cvt.f64.f32 	%fd5, %f43;
	add.f64 	%fd6, %fd4, %fd5;
	cvt.f64.f32 	%fd7, %f38;
	add.f64 	%fd8, %fd6, %fd7;
	cvt.rn.f32.f64 	%f44, %fd8;
	st.global.f32 	[%rd4], %f44;
	ld.global.f32 	%f45, [%rd2];
	st.global.f32 	[%rd1], %f45;
	ld.global.f32 	%f46, [%rd3];
	st.global.f32 	[%rd2], %f46;
	ld.global.f32 	%f47, [%rd4];
	st.global.f32 	[%rd3], %f47;
	mul.f32 	%f48, %f37, 0f3F000000;
	ld.global.f32 	%f49, [%rd1];
	mul.f32 	%f50, %f1, %f49;
	cvt.f64.f32 	%fd9, %f50;
	add.f64 	%fd10, %fd9, 0d3FF8000000000000;
	ld.global.f32 	%f51, [%rd2];
	mul.f32 	%f52, %f2, %f51;
	cvt.f64.f32 	%fd11, %f52;
	add.f64 	%fd12, %fd10, %fd11;
	mul.f32 	%f53, %f3, %f47;
	cvt.f64.f32 	%fd13, %f53;
	add.f64 	%fd14, %fd12, %fd13;
	cvt.f64.f32 	%fd15, %f48;
	add.f64 	%fd16, %fd14, %fd15;
	cvt.rn.f32.f64 	%f54, %fd16;
	st.global.f32 	[%rd4], %f54;
	ld.global.f32 	%f55, [%rd2];
	st.global.f32 	[%rd1], %f55;
	ld.global.f32 	%f56, [%rd3];
	st.global.f32 	[%rd2], %f56;
	ld.global.f32 	%f97, [%rd4];
	st.global.f32 	[%rd3], %f97;
	add.s32 	%r77, %r77, 724874;
	add.s32 	%r76, %r76, 2;
	setp.ne.s32 	%p8, %r76, 0;
	mov.u32 	%r80, %r13;
	mov.u32 	%r82, %r12;
	@%p8 bra 	$L__BB1_3;
	add.s32 	%r83, %r77, -638133224;
	mov.u32 	%r82, %r12;
	mov.u32 	%r80, %r13;
$L__BB1_5:
	and.b32  	%r53, %r24, 1;
	setp.eq.b32 	%p9, %r53, 1;
	not.pred 	%p10, %p9;
	@%p10 bra 	$L__BB1_7;
	shr.u32 	%r54, %r82, 2;
	xor.b32  	%r55, %r54, %r82;
	shl.b32 	%r56, %r79, 4;
	shl.b32 	%r57, %r55, 1;
	xor.b32  	%r58, %r56, %r57;
	xor.b32  	%r59, %r58, %r79;
	xor.b32  	%r60, %r59, %r55;
	add.s32 	%r61, %r83, %r60;
	add.s32 	%r62, %r61, 362437;
	shr.u32 	%r63, %r80, 2;
	xor.b32  	%r64, %r63, %r80;
	shl.b32 	%r65, %r60, 4;
	shl.b32 	%r66, %r64, 1;
	xor.b32  	%r67, %r66, %r65;
	xor.b32  	%r68, %r67, %r64;
	xor.b32  	%r69, %r68, %r60;
	add.s32 	%r70, %r83, %r69;
	add.s32 	%r71, %r70, 724874;
	cvt.rn.f32.u32 	%f57, %r62;
	fma.rn.f32 	%f58, %f57, 0f2F800000, 0f2F000000;
	cvt.rn.f32.u32 	%f59, %r71;
	fma.rn.f32 	%f60, %f59, 0f30C90FDB, 0f30490FDB;
	setp.lt.f32 	%p11, %f58, 0f00800000;
	mul.f32 	%f61, %f58, 0f4B000000;
	selp.f32 	%f62, %f61, %f58, %p11;
	selp.f32 	%f63, 0fC1B80000, 0f00000000, %p11;
	mov.b32 	%r72, %f62;
	add.s32 	%r73, %r72, -1059760811;
	and.b32  	%r74, %r73, -8388608;
	sub.s32 	%r75, %r72, %r74;
	mov.b32 	%f64, %r75;
	cvt.rn.f32.s32 	%f65, %r74;
	fma.rn.f32 	%f66, %f65, 0f34000000, %f63;
	add.f32 	%f67, %f64, 0fBF800000;
	fma.rn.f32 	%f68, %f67, 0fBE055027, 0f3E1039F6;
	fma.rn.f32 	%f69, %f68, %f67, 0fBDF8CDCC;
	fma.rn.f32 	%f70, %f69, %f67, 0f3E0F2955;
	fma.rn.f32 	%f71, %f70, %f67, 0fBE2AD8B9;
	fma.rn.f32 	%f72, %f71, %f67, 0f3E4CED0B;
	fma.rn.f32 	%f73, %f72, %f67, 0fBE7FFF22;
	fma.rn.f32 	%f74, %f73, %f67, 0f3EAAAA78;
	fma.rn.f32 	%f75, %f74, %f67, 0fBF000000;
	mul.f32 	%f76, %f67, %f75;
	fma.rn.f32 	%f77, %f76, %f67, %f67;
	fma.rn.f32 	%f78, %f66, 0f3F317218, %f77;
	setp.gt.u32 	%p12, %r72, 2139095039;
	fma.rn.f32 	%f79, %f62, 0f7F800000, 0f7F800000;
	selp.f32 	%f80, %f79, %f78, %p12;
	setp.eq.f32 	%p13, %f62, 0f00000000;
	mul.f32 	%f81, %f80, 0fC0000000;
	selp.f32 	%f82, 0f7F800000, %f81, %p13;
	sqrt.rn.f32 	%f83, %f82;
	sin.approx.f32 	%f84, %f60;
	mul.f32 	%f85, %f83, %f84;
	mul.f32 	%f86, %f85, 0f3F000000;
	ld.global.f32 	%f87, [%rd1];
	mul.f32 	%f88, %f1, %f87;
	cvt.f64.f32 	%fd17, %f88;
	add.f64 	%fd18, %fd17, 0d3FF8000000000000;
	ld.global.f32 	%f89, [%rd2];
	mul.f32 	%f90, %f2, %f89;
	cvt.f64.f32 	%fd19, %f90;
	add.f64 	%fd20, %fd18, %fd19;
	ld.global.f32 	%f91, [%rd3];
	mul.f32 	%f92, %f3, %f91;
	cvt.f64.f32 	%fd21, %f92;
	add.f64 	%fd22, %fd20, %fd21;
	cvt.f64.f32 	%fd23, %f86;
	add.f64 	%fd24, %fd22, %fd23;
	cvt.rn.f32.f64 	%f93, %fd24;
	st.global.f32 	[%rd4], %f93;
	ld.global.f32 	%f94, [%rd2];
	st.global.f32 	[%rd1], %f94;
	ld.global.f32 	%f95, [%rd3];
	st.global.f32 	[%rd2], %f95;
	ld.global.f32 	%f96, [%rd4];
	st.global.f32 	[%rd3], %f96;
$L__BB1_7:
	ret;

}


// ===== COMPILED SASS (sm_100) =====

	.target	sm_100

	.elftype	@"ET_EXEC"


//--------------------- .note.nv.tkinfo           --------------------------
	.section	.note.nv.tkinfo,"",@"SHT_NOTE"
	.sectionflags	@"SHF_NOTE_NV_TKINFO"
	.tkinfo
        /*0018*/ 	.word	0x00000002
        /*0030*/ 	.string	""
        /*0030*/ 	.string	"ptxas"
        /*0030*/ 	.string	"Cuda compilation tools, release 13.0, V13.0.88"
        /*0030*/ 	.string	"Build cuda_13.0.r13.0/compiler.36424714_0"
        /*0030*/ 	.string	"-arch sm_100 -m 64 "



//--------------------- .note.nv.cuinfo           --------------------------
	.section	.note.nv.cuinfo,"",@"SHT_NOTE"
	.sectionflags	@"SHF_NOTE_NV_CUINFO"
        /*0018*/ 	.short	0x0002
        /*001a*/ 	.short	0x0064
        /*001c*/ 	.short	0x0082
	.zero		2


//--------------------- .nv.info                  --------------------------
	.section	.nv.info,"",@"SHT_CUDA_INFO"
	.align	4


	//----- nvinfo : EIATTR_REGCOUNT
	.align		4
        /*0000*/ 	.byte	0x04, 0x2f
        /*0002*/ 	.short	(.L_11 - .L_10)
	.align		4
.L_10:
        /*0004*/ 	.word	index@(_Z12sim_registerPfS_S_S_jj)
        /*0008*/ 	.word	0x0000001b


	//----- nvinfo : EIATTR_FRAME_SIZE
	.align		4
.L_11:
        /*000c*/ 	.byte	0x04, 0x11
        /*000e*/ 	.short	(.L_13 - .L_12)
	.align		4
.L_12:
        /*0010*/ 	.word	index@($__internal_1_$__cuda_sm20_sqrt_rn_f32_slowpath)
        /*0014*/ 	.word	0x00000000


	//----- nvinfo : EIATTR_FRAME_SIZE
	.align		4
.L_13:
        /*0018*/ 	.byte	0x04, 0x11
        /*001a*/ 	.short	(.L_15 - .L_14)
	.align		4
.L_14:
        /*001c*/ 	.word	index@(_Z12sim_registerPfS_S_S_jj)
        /*0020*/ 	.word	0x00000000


	//----- nvinfo : EIATTR_REGCOUNT
	.align		4
.L_15:
        /*0024*/ 	.byte	0x04, 0x2f
        /*0026*/ 	.short	(.L_17 - .L_16)
	.align		4
.L_16:
        /*0028*/ 	.word	index@(_Z8sim_gmemPfS_S_S_jj)
        /*002c*/ 	.word	0x0000001e


	//----- nvinfo : EIATTR_FRAME_SIZE
	.align		4
.L_17:
        /*0030*/ 	.byte	0x04, 0x11
        /*0032*/ 	.short	(.L_19 - .L_18)
	.align		4
.L_18:
        /*0034*/ 	.word	index@($__internal_0_$__cuda_sm20_sqrt_rn_f32_slowpath)
        /*0038*/ 	.word	0x00000000


	//----- nvinfo : EIATTR_FRAME_SIZE
	.align		4
.L_19:
        /*003c*/ 	.byte	0x04, 0x11
        /*003e*/ 	.short	(.L_21 - .L_20)
	.align		4
.L_20:
        /*0040*/ 	.word	index@(_Z8sim_gmemPfS_S_S_jj)
        /*0044*/ 	.word	0x00000000


	//----- nvinfo : EIATTR_MIN_STACK_SIZE
	.align		4
.L_21:
        /*0048*/ 	.byte	0x04, 0x12
        /*004a*/ 	.short	(.L_23 - .L_22)
	.align		4
.L_22:
        /*004c*/ 	.word	index@(_Z8sim_gmemPfS_S_S_jj)
        /*0050*/ 	.word	0x00000000


	//----- nvinfo : EIATTR_MIN_STACK_SIZE
	.align		4
.L_23:
        /*0054*/ 	.byte	0x04, 0x12
        /*0056*/ 	.short	(.L_25 - .L_24)
	.align		4
.L_24:
        /*0058*/ 	.word	index@(_Z12sim_registerPfS_S_S_jj)
        /*005c*/ 	.word	0x00000000
.L_25:


//--------------------- .nv.compat                --------------------------
	.section	.nv.compat,"",@"SHT_CUDA_COMPAT_INFO"
	.align	4
        /*0000*/ 	.byte	0x02, 0x09, 0x00, 0x00, 0x02, 0x02, 0x01, 0x00, 0x02, 0x05, 0x05, 0x00, 0x03, 0x07, 0x01, 0x01
        /*0010*/ 	.byte	0x02, 0x03, 0x00, 0x00, 0x02, 0x06, 0x01, 0x00, 0x04, 0x0b, 0x08, 0x00, 0x01, 0x00, 0x00, 0x00
        /*0020*/ 	.byte	0x00, 0x00, 0x00, 0x00


//--------------------- .nv.info._Z8sim_gmemPfS_S_S_jj --------------------------
	.section	.nv.info._Z8sim_gmemPfS_S_S_jj,"",@"SHT_CUDA_INFO"
	.sectionflags	@""
	.align	4


	//----- nvinfo : EIATTR_CUDA_API_VERSION
	.align		4
        /*0000*/ 	.byte	0x04, 0x37
        /*0002*/ 	.short	(.L_27 - .L_26)
.L_26:
        /*0004*/ 	.word	0x00000082


	//----- nvinfo : EIATTR_KPARAM_INFO
	.align		4
.L_27:
        /*0008*/ 	.byte	0x04, 0x17
        /*000a*/ 	.short	(.L_29 - .L_28)
.L_28:
        /*000c*/ 	.word	0x00000000
        /*0010*/ 	.short	0x0005
        /*0012*/ 	.short	0x0024
        /*0014*/ 	.byte	0x00, 0xf0, 0x11, 0x00


	//----- nvinfo : EIATTR_KPARAM_INFO
	.align		4
.L_29:
        /*0018*/ 	.byte	0x04, 0x17
        /*001a*/ 	.short	(.L_31 - .L_30)
.L_30:
        /*001c*/ 	.word	0x00000000
        /*0020*/ 	.short	0x0004
        /*0022*/ 	.short	0x0020
        /*0024*/ 	.byte	0x00, 0xf0, 0x11, 0x00


	//----- nvinfo : EIATTR_KPARAM_INFO
	.align		4
.L_31:
        /*0028*/ 	.byte	0x04, 0x17
        /*002a*/ 	.short	(.L_33 - .L_32)
.L_32:
        /*002c*/ 	.word	0x00000000
        /*0030*/ 	.short	0x0003
        /*0032*/ 	.short	0x0018
        /*0034*/ 	.byte	0x00, 0xf5, 0x21, 0x00


	//----- nvinfo : EIATTR_KPARAM_INFO
	.align		4
.L_33:
        /*0038*/ 	.byte	0x04, 0x17
        /*003a*/ 	.short	(.L_35 - .L_34)
.L_34:
        /*003c*/ 	.word	0x00000000
        /*0040*/ 	.short	0x0002
        /*0042*/ 	.short	0x0010
        /*0044*/ 	.byte	0x00, 0xf5, 0x21, 0x00


	//----- nvinfo : EIATTR_KPARAM_INFO
	.align		4
.L_35:
        /*0048*/ 	.byte	0x04, 0x17
        /*004a*/ 	.short	(.L_37 - .L_36)
.L_36:
        /*004c*/ 	.word	0x00000000
        /*0050*/ 	.short	0x0001
        /*0052*/ 	.short	0x0008
        /*0054*/ 	.byte	0x00, 0xf5, 0x21, 0x00


	//----- nvinfo : EIATTR_KPARAM_INFO
	.align		4
.L_37:
        /*0058*/ 	.byte	0x04, 0x17
        /*005a*/ 	.short	(.L_39 - .L_38)
.L_38:
        /*005c*/ 	.word	0x00000000
        /*0060*/ 	.short	0x0000
        /*0062*/ 	.short	0x0000
        /*0064*/ 	.byte	0x00, 0xf5, 0x21, 0x00


	//----- nvinfo : EIATTR_SPARSE_MMA_MASK
	.align		4
.L_39:
        /*0068*/ 	.byte	0x03, 0x50
        /*006a*/ 	.short	0x0000


	//----- nvinfo : EIATTR_MAXREG_COUNT
	.align		4
        /*006c*/ 	.byte	0x03, 0x1b
        /*006e*/ 	.short	0x00ff


	//----- nvinfo : EIATTR_MERCURY_ISA_VERSION
	.align		4
        /*0070*/ 	.byte	0x03, 0x5f
        /*0072*/ 	.short	0x0101


	//----- nvinfo : EIATTR_VRC_CTA_INIT_COUNT
	.align		4
        /*0074*/ 	.byte	0x02, 0x4a
	.zero		1
	.zero		1


	//----- nvinfo : EIATTR_EXIT_INSTR_OFFSETS
	.align		4
        /*0078*/ 	.byte	0x04, 0x1c
        /*007a*/ 	.short	(.L_41 - .L_40)


	//   ....[0]....
.L_40:
        /*007c*/ 	.word	0x00000080


	//   ....[1]....
        /*0080*/ 	.word	0x000009e0


	//   ....[2]....
        /*0084*/ 	.word	0x00000f70


	//----- nvinfo : EIATTR_CRS_STACK_SIZE
	.align		4
.L_41:
        /*0088*/ 	.byte	0x04, 0x1e
        /*008a*/ 	.short	(.L_43 - .L_42)
.L_42:
        /*008c*/ 	.word	0x00000000


	//----- nvinfo : EIATTR_CBANK_PARAM_SIZE
	.align		4
.L_43:
        /*0090*/ 	.byte	0x03, 0x19
        /*0092*/ 	.short	0x0028


	//----- nvinfo : EIATTR_PARAM_CBANK
	.align		4
        /*0094*/ 	.byte	0x04, 0x0a
        /*0096*/ 	.short	(.L_45 - .L_44)
	.align		4
.L_44:
        /*0098*/ 	.word	index@(.nv.constant0._Z8sim_gmemPfS_S_S_jj)
        /*009c*/ 	.short	0x0380
        /*009e*/ 	.short	0x0028


	//----- nvinfo : EIATTR_SW_WAR
	.align		4
.L_45:
        /*00a0*/ 	.byte	0x04, 0x36
        /*00a2*/ 	.short	(.L_47 - .L_46)
.L_46:
        /*00a4*/ 	.word	0x00000008
.L_47:


//--------------------- .nv.info._Z12sim_registerPfS_S_S_jj --------------------------
	.section	.nv.info._Z12sim_registerPfS_S_S_jj,"",@"SHT_CUDA_INFO"
	.sectionflags	@""
	.align	4


	//----- nvinfo : EIATTR_CUDA_API_VERSION
	.align		4
        /*0000*/ 	.byte	0x04, 0x37
        /*0002*/ 	.short	(.L_49 - .L_48)
.L_48:
        /*0004*/ 	.word	0x00000082


	//----- nvinfo : EIATTR_KPARAM_INFO
	.align		4
.L_49:
        /*0008*/ 	.byte	0x04, 0x17
        /*000a*/ 	.short	(.L_51 - .L_50)
.L_50:
        /*000c*/ 	.word	0x00000000
        /*0010*/ 	.short	0x0005
        /*0012*/ 	.short	0x0024
        /*0014*/ 	.byte	0x00, 0xf0, 0x11, 0x00


	//----- nvinfo : EIATTR_KPARAM_INFO
	.align		4
.L_51:
        /*0018*/ 	.byte	0x04, 0x17
        /*001a*/ 	.short	(.L_53 - .L_52)
.L_52:
        /*001c*/ 	.word	0x00000000
        /*0020*/ 	.short	0x0004
        /*0022*/ 	.short	0x0020
        /*0024*/ 	.byte	0x00, 0xf0, 0x11, 0x00


	//----- nvinfo : EIATTR_KPARAM_INFO
	.align		4
.L_53:
        /*0028*/ 	.byte	0x04, 0x17
        /*002a*/ 	.short	(.L_55 - .L_54)
.L_54:
        /*002c*/ 	.word	0x00000000
        /*0030*/ 	.short	0x0003
        /*0032*/ 	.short	0x0018
        /*0034*/ 	.byte	0x00, 0xf5, 0x21, 0x00


	//----- nvinfo : EIATTR_KPARAM_INFO
	.align		4
.L_55:
        /*0038*/ 	.byte	0x04, 0x17
        /*003a*/ 	.short	(.L_57 - .L_56)
.L_56:
        /*003c*/ 	.word	0x00000000
        /*0040*/ 	.short	0x0002
        /*0042*/ 	.short	0x0010
        /*0044*/ 	.byte	0x00, 0xf5, 0x21, 0x00


	//----- nvinfo : EIATTR_KPARAM_INFO
	.align		4
.L_57:
        /*0048*/ 	.byte	0x04, 0x17
        /*004a*/ 	.short	(.L_59 - .L_58)
.L_58:
        /*004c*/ 	.word	0x00000000
        /*0050*/ 	.short	0x0001
        /*0052*/ 	.short	0x0008
        /*0054*/ 	.byte	0x00, 0xf5, 0x21, 0x00


	//----- nvinfo : EIATTR_KPARAM_INFO
	.align		4
.L_59:
        /*0058*/ 	.byte	0x04, 0x17
        /*005a*/ 	.short	(.L_61 - .L_60)
.L_60:
        /*005c*/ 	.word	0x00000000
        /*0060*/ 	.short	0x0000
        /*0062*/ 	.short	0x0000
        /*0064*/ 	.byte	0x00, 0xf5, 0x21, 0x00


	//----- nvinfo : EIATTR_SPARSE_MMA_MASK
	.align		4
.L_61:
        /*0068*/ 	.byte	0x03, 0x50
        /*006a*/ 	.short	0x0000


	//----- nvinfo : EIATTR_MAXREG_COUNT
	.align		4
        /*006c*/ 	.byte	0x03, 0x1b
        /*006e*/ 	.short	0x00ff


	//----- nvinfo : EIATTR_MERCURY_ISA_VERSION
	.align		4
        /*0070*/ 	.byte	0x03, 0x5f
        /*0072*/ 	.short	0x0101


	//----- nvinfo : EIATTR_VRC_CTA_INIT_COUNT
	.align		4
        /*0074*/ 	.byte	0x02, 0x4a
	.zero		1
	.zero		1


	//----- nvinfo : EIATTR_EXIT_INSTR_OFFSETS
	.align		4
        /*0078*/ 	.byte	0x04, 0x1c
        /*007a*/ 	.short	(.L_63 - .L_62)


	//   ....[0]....
.L_62:
        /*007c*/ 	.word	0x00000070


	//   ....[1]....
        /*0080*/ 	.word	0x00000e50


	//----- nvinfo : EIATTR_CRS_STACK_SIZE
	.align		4
.L_63:
        /*0084*/ 	.byte	0x04, 0x1e
        /*0086*/ 	.short	(.L_65 - .L_64)
.L_64:
        /*0088*/ 	.word	0x00000000


	//----- nvinfo : EIATTR_CBANK_PARAM_SIZE
	.align		4
.L_65:
        /*008c*/ 	.byte	0x03, 0x19
        /*008e*/ 	.short	0x0028


	//----- nvinfo : EIATTR_PARAM_CBANK
	.align		4
        /*0090*/ 	.byte	0x04, 0x0a
        /*0092*/ 	.short	(.L_67 - .L_66)
	.align		4
.L_66:
        /*0094*/ 	.word	index@(.nv.constant0._Z12sim_registerPfS_S_S_jj)
        /*0098*/ 	.short	0x0380
        /*009a*/ 	.short	0x0028


	//----- nvinfo : EIATTR_SW_WAR
	.align		4
.L_67:
        /*009c*/ 	.byte	0x04, 0x36
        /*009e*/ 	.short	(.L_69 - .L_68)
.L_68:
        /*00a0*/ 	.word	0x00000008
.L_69:


//--------------------- .nv.callgraph             --------------------------
	.section	.nv.callgraph,"",@"SHT_CUDA_CALLGRAPH"
	.align	4
	.sectionentsize	8
	.align		4
        /*0000*/ 	.word	0x00000000
	.align		4
        /*0004*/ 	.word	0xffffffff
	.align		4
        /*0008*/ 	.word	0x00000000
	.align		4
        /*000c*/ 	.word	0xfffffffe
	.align		4
        /*0010*/ 	.word	0x00000000
	.align		4
        /*0014*/ 	.word	0xfffffffd
	.align		4
        /*0018*/ 	.word	0x00000000
	.align		4
        /*001c*/ 	.word	0xfffffffc


//--------------------- .nv.constant4             --------------------------
	.section	.nv.constant4,"a",@progbits
	.align	8
	.align		8
.nv.constant4:
        /*0000*/ 	.dword	precalc_xorwow_matrix
	.align		8
        /*0008*/ 	.dword	precalc_xorwow_offset_matrix
	.align		8
        /*0010*/ 	.dword	mrg32k3aM1
	.align		8
        /*0018*/ 	.dword	mrg32k3aM2
	.align		8
        /*0020*/ 	.dword	mrg32k3aM1SubSeq
	.align		8
        /*0028*/ 	.dword	mrg32k3aM2SubSeq
	.align		8
        /*0030*/ 	.dword	mrg32k3aM1Seq
	.align		8
        /*0038*/ 	.dword	mrg32k3aM2Seq


//--------------------- .nv.constant3             --------------------------
	.section	.nv.constant3,"a",@progbits
	.align	8
.nv.constant3:
	.type		__cr_lgamma_table,@object
	.size		__cr_lgamma_table,(c_phi - __cr_lgamma_table)
__cr_lgamma_table:
        /*0000*/ 	.byte	0x00, 0x00, 0x00, 0x00, 0x00, 0x00, 0x00, 0x00, 0x00, 0x00, 0x00, 0x00, 0x00, 0x00, 0x00, 0x00
        /*0010*/ 	.byte	0xef, 0x39, 0xfa, 0xfe, 0x42, 0x2e, 0xe6, 0x3f, 0x02, 0x20, 0x2a, 0xfa, 0x0b, 0xab, 0xfc, 0x3f
        /*0020*/ 	.byte	0xf9, 0x2c, 0x92, 0x7c, 0xa7, 0x6c, 0x09, 0x40, 0xc9, 0x79, 0x44, 0x3c, 0x64, 0x26, 0x13, 0x40
        /*0030*/ 	.byte	0xca, 0x01, 0xcf, 0x3a, 0x27, 0x51, 0x1a, 0x40, 0x30, 0xcc, 0x2d, 0xf3, 0xe1, 0x0c, 0x21, 0x40
        /*0040*/ 	.byte	0x0d, 0xb7, 0xfc, 0x82, 0x8e, 0x35, 0x25, 0x40
	.type		c_phi,@object
	.size		c_phi,(.L_9 - c_phi)
c_phi:
	.zero		12
.L_9:


//--------------------- .text._Z8sim_gmemPfS_S_S_jj --------------------------
	.section	.text._Z8sim_gmemPfS_S_S_jj,"ax",@progbits
	.align	128
        .global         _Z8sim_gmemPfS_S_S_jj
        .type           _Z8sim_gmemPfS_S_S_jj,@function
        .size           _Z8sim_gmemPfS_S_S_jj,(.L_x_23 - _Z8sim_gmemPfS_S_S_jj)
        .other          _Z8sim_gmemPfS_S_S_jj,@"STO_CUDA_ENTRY STV_DEFAULT"
_Z8sim_gmemPfS_S_S_jj:
.text._Z8sim_gmemPfS_S_S_jj:
[----:B------:R-:W-:Y:S01]  /*0000*/  LDC R1, c[0x0][0x37c] ;  /* 0x0000df00ff017b82 */ /* 0x000fe20000000800 */
[----:B------:R-:W0:Y:S07]  /*0010*/  S2R R0, SR_TID.X ;  /* 0x0000000000007919 */ /* 0x000e2e0000002100 */
[----:B------:R-:W0:Y:S01]  /*0020*/  S2UR UR4, SR_CTAID.X ;  /* 0x00000000000479c3 */ /* 0x000e220000002500 */
[----:B------:R-:W1:Y:S07]  /*0030*/  LDCU.64 UR8, c[0x0][0x3a0] ;  /* 0x00007400ff0877ac */ /* 0x000e6e0008000a00 */
[----:B------:R-:W0:Y:S01]  /*0040*/  LDC R11, c[0x0][0x360] ;  /* 0x0000d800ff0b7b82 */ /* 0x000e220000000800 */
[----:B-1----:R-:W-:Y:S01]  /*0050*/  ISETP.NE.AND P0, PT, RZ, UR9, PT ;  /* 0x00000009ff007c0c */ /* 0x002fe2000bf05270 */
[----:B0-----:R-:W-:-:S05]  /*0060*/  IMAD R11, R11, UR4, R0 ;  /* 0x000000040b0b7c24 */ /* 0x001fca000f8e0200 */
[----:B------:R-:W-:-:S13]  /*0070*/  ISETP.GE.U32.OR P0, PT, R11, UR8, !P0 ;  /* 0x000000080b007c0c */ /* 0x000fda000c706470 */
[----:B------:R-:W-:Y:S05]  /*0080*/  @P0 EXIT ;  /* 0x000000000000094d */ /* 0x000fea0003800000 */
[----:B------:R-:W0:Y:S01]  /*0090*/  LDC.64 R8, c[0x0][0x390] ;  /* 0x0000e400ff087b82 */ /* 0x000e220000000a00 */
[----:B------:R-:W-:Y:S01]  /*00a0*/  UISETP.NE.AND UP0, UPT, UR9, 0x1, UPT ;  /* 0x000000010900788c */ /* 0x000fe2000bf05270 */
[----:B------:R-:W-:Y:S01]  /*00b0*/  LOP3.LUT R0, R11, 0xaad26b49, RZ, 0x3c, !PT ;  /* 0xaad26b490b007812 */ /* 0x000fe200078e3cff */
[----:B------:R-:W1:Y:S04]  /*00c0*/  LDCU.64 UR6, c[0x0][0x358] ;  /* 0x00006b00ff0677ac */ /* 0x000e680008000a00 */
[----:B------:R-:W-:Y:S01]  /*00d0*/  IMAD R10, R0, 0x4182bed5, RZ ;  /* 0x4182bed5000a7824 */ /* 0x000fe200078e02ff */
[----:B------:R-:W2:Y:S03]  /*00e0*/  LDC.64 R6, c[0x0][0x388] ;  /* 0x0000e200ff067b82 */ /* 0x000ea60000000a00 */
[C---:B------:R-:W-:Y:S01]  /*00f0*/  VIADD R19, R10.reuse, 0xd9f6dc18 ;  /* 0xd9f6dc180a137836 */ /* 0x040fe20000000000 */
[----:B------:R-:W-:-:S02]  /*0100*/  IADD3 R16, PT, PT, R10, 0x583f19, RZ ;  /* 0x00583f190a107810 */ /* 0x000fc40007ffe0ff */
[C---:B------:R-:W-:Y:S02]  /*0110*/  LOP3.LUT R0, R10.reuse, 0x159a55e5, RZ, 0x3c, !PT ;  /* 0x159a55e50a007812 */ /* 0x040fe400078e3cff */
[----:B------:R-:W3:Y:S01]  /*0120*/  LDC.64 R4, c[0x0][0x380] ;  /* 0x0000e000ff047b82 */ /* 0x000ee20000000a00 */
[----:B------:R-:W-:-:S07]  /*0130*/  IADD3 R18, PT, PT, R10, 0x75bcd15, RZ ;  /* 0x075bcd150a127810 */ /* 0x000fce0007ffe0ff */
[----:B------:R-:W4:Y:S01]  /*0140*/  LDC.64 R2, c[0x0][0x398] ;  /* 0x0000e600ff027b82 */ /* 0x000f220000000a00 */
[----:B0-----:R-:W-:-:S04]  /*0150*/  IMAD.WIDE.U32 R8, R11, 0x4, R8 ;  /* 0x000000040b087825 */ /* 0x001fc800078e0008 */
[----:B--2---:R-:W-:-:S04]  /*0160*/  IMAD.WIDE.U32 R6, R11, 0x4, R6 ;  /* 0x000000040b067825 */ /* 0x004fc800078e0006 */
[----:B---3--:R-:W-:-:S04]  /*0170*/  IMAD.WIDE.U32 R4, R11, 0x4, R4 ;  /* 0x000000040b047825 */ /* 0x008fc800078e0004 */
[----:B----4-:R-:W-:Y:S01]  /*0180*/  IMAD.WIDE.U32 R2, R11, 0x4, R2 ;  /* 0x000000040b027825 */ /* 0x010fe200078e0002 */
[----:B-1----:R-:W-:Y:S06]  /*0190*/  BRA.U !UP0, `(.L_x_0) ;  /* 0x0000000908047547 */ /* 0x002fec000b800000 */
[----:B------:R0:W5:Y:S01]  /*01a0*/  LDG.E R11, desc[UR6][R4.64] ;  /* 0x00000006040b7981 */ /* 0x000162000c1e1900 */
[----:B------:R-:W-:Y:S01]  /*01b0*/  HFMA2 R22, -RZ, RZ, -310, -36736 ;  /* 0xdcd8f87cff167431 */ /* 0x000fe200000001ff */
[----:B------:R-:W-:Y:S01]  /*01c0*/  ULOP3.LUT UR4, UR9, 0xfffffffe, URZ, 0xc0, !UPT ;  /* 0xfffffffe09047892 */ /* 0x000fe2000f8ec0ff */
[----:B------:R-:W-:Y:S01]  /*01d0*/  MOV R19, R10 ;  /* 0x0000000a00137202 */ /* 0x000fe20000000f00 */
[----:B------:R-:W-:Y:S01]  /*01e0*/  IMAD.MOV.U32 R20, RZ, RZ, -0x75bd8fc ;  /* 0xf8a42704ff147424 */ /* 0x000fe200078e00ff */
[----:B------:R-:W1:Y:S01]  /*01f0*/  LDCU UR5, c[0x3][0x50] ;  /* 0x00c00a00ff0577ac */ /* 0x000e620008000800 */
[----:B------:R-:W2:Y:S01]  /*0200*/  LDCU.64 UR10, c[0x3][0x48] ;  /* 0x00c00900ff0a77ac */ /* 0x000ea20008000a00 */
[----:B------:R-:W-:-:S12]  /*0210*/  UIADD3 UR4, UPT, UPT, -UR4, URZ, URZ ;  /* 0x000000ff04047290 */ /* 0x000fd8000fffe1ff */
.L_x_5:
[----:B---3--:R-:W-:Y:S01]  /*0220*/  SHF.R.U32.HI R13, RZ, 0x2, R18 ;  /* 0x00000002ff0d7819 */ /* 0x008fe20000011612 */
[----:B------:R-:W-:Y:S01]  /*0230*/  IMAD.MOV.U32 R17, RZ, RZ, R22 ;  /* 0x000000ffff117224 */ /* 0x000fe200078e0016 */
[----:B------:R-:W-:Y:S01]  /*0240*/  SHF.L.U32 R15, R16, 0x4, RZ ;  /* 0x00000004100f7819 */ /* 0x000fe200000006ff */
[----:B------:R-:W-:Y:S01]  /*0250*/  BSSY.RECONVERGENT B0, `(.L_x_1) ;  /* 0x000003f000007945 */ /* 0x000fe20003800200 */
[----:B------:R-:W-:Y:S02]  /*0260*/  LOP3.LUT R13, R13, R18, RZ, 0x3c, !PT ;  /* 0x000000120d0d7212 */ /* 0x000fe400078e3cff */
[----:B------:R-:W-:Y:S02]  /*0270*/  MOV R18, R20 ;  /* 0x0000001400127202 */ /* 0x000fe40000000f00 */
[----:B------:R-:W-:Y:S02]  /*0280*/  SHF.L.U32 R10, R13, 0x1, RZ ;  /* 0x000000010d0a7819 */ /* 0x000fe400000006ff */
[----:B------:R-:W-:-:S02]  /*0290*/  MOV R20, R16 ;  /* 0x0000001000147202 */ /* 0x000fc40000000f00 */
[----:B------:R-:W-:Y:S02]  /*02a0*/  LOP3.LUT R10, R16, R15, R10, 0x96, !PT ;  /* 0x0000000f100a7212 */ /* 0x000fe400078e960a */
[----:B------:R-:W-:Y:S02]  /*02b0*/  MOV R15, 0x3e055027 ;  /* 0x3e055027000f7802 */ /* 0x000fe40000000f00 */
[----:B------:R-:W-:Y:S02]  /*02c0*/  LOP3.LUT R22, R10, R13, RZ, 0x3c, !PT ;  /* 0x0000000d0a167212 */ /* 0x000fe400078e3cff */
[----:B------:R-:W-:Y:S02]  /*02d0*/  MOV R13, 0x2f800000 ;  /* 0x2f800000000d7802 */ /* 0x000fe40000000f00 */
[----:B------:R-:W-:-:S04]  /*02e0*/  IADD3 R10, PT, PT, R19, -0x26039c23, R22 ;  /* 0xd9fc63dd130a7810 */ /* 0x000fc80007ffe016 */
[----:B------:R-:W-:-:S05]  /*02f0*/  I2FP.F32.U32 R10, R10 ;  /* 0x0000000a000a7245 */ /* 0x000fca0000201000 */
[----:B------:R-:W-:-:S05]  /*0300*/  FFMA R10, R10, R13, 1.1641532182693481445e-10 ;  /* 0x2f0000000a0a7423 */ /* 0x000fca000000000d */
[----:B------:R-:W-:-:S04]  /*0310*/  FSETP.GEU.AND P0, PT, R10, 1.175494350822287508e-38, PT ;  /* 0x008000000a00780b */ /* 0x000fc80003f0e000 */
[----:B------:R-:W-:-:S09]  /*0320*/  FSEL R14, RZ, -23, P0 ;  /* 0xc1b80000ff0e7808 */ /* 0x000fd20000000000 */
[----:B------:R-:W-:-:S05]  /*0330*/  @!P0 FMUL R10, R10, 8388608 ;  /* 0x4b0000000a0a8820 */ /* 0x000fca0000400000 */
[C---:B------:R-:W-:Y:S02]  /*0340*/  IADD3 R12, PT, PT, R10.reuse, -0x3f2aaaab, RZ ;  /* 0xc0d555550a0c7810 */ /* 0x040fe40007ffe0ff */
[----:B------:R-:W-:Y:S02]  /*0350*/  ISETP.GT.U32.AND P0, PT, R10, 0x7f7fffff, PT ;  /* 0x7f7fffff0a00780c */ /* 0x000fe40003f04070 */
[----:B------:R-:W-:-:S05]  /*0360*/  LOP3.LUT R13, R12, 0xff800000, RZ, 0xc0, !PT ;  /* 0xff8000000c0d7812 */ /* 0x000fca00078ec0ff */
[----:B------:R-:W-:-:S04]  /*0370*/  IMAD.IADD R12, R10, 0x1, -R13 ;  /* 0x000000010a0c7824 */ /* 0x000fc800078e0a0d */
[----:B------:R-:W-:-:S04]  /*0380*/  FADD R12, R12, -1 ;  /* 0xbf8000000c0c7421 */ /* 0x000fc80000000000 */
[----:B------:R-:W-:-:S04]  /*0390*/  FFMA R15, R12, -R15, 0.14084610342979431152 ;  /* 0x3e1039f60c0f7423 */ /* 0x000fc8000000080f */
[----:B------:R-:W-:-:S04]  /*03a0*/  FFMA R15, R12, R15, -0.12148627638816833496 ;  /* 0xbdf8cdcc0c0f7423 */ /* 0x000fc8000000000f */
[----:B------:R-:W-:-:S04]  /*03b0*/  FFMA R15, R12, R15, 0.13980610668659210205 ;  /* 0x3e0f29550c0f7423 */ /* 0x000fc8000000000f */
[----:B------:R-:W-:-:S04]  /*03c0*/  FFMA R15, R12, R15, -0.16684235632419586182 ;  /* 0xbe2ad8b90c0f7423 */ /* 0x000fc8000000000f */
[----:B------:R-:W-:-:S04]  /*03d0*/  FFMA R15, R12, R15, 0.20012299716472625732 ;  /* 0x3e4ced0b0c0f7423 */ /* 0x000fc8000000000f */
[----:B------:R-:W-:-:S04]  /*03e0*/  FFMA R15, R12, R15, -0.24999669194221496582 ;  /* 0xbe7fff220c0f7423 */ /* 0x000fc8000000000f */
[----:B------:R-:W-:-:S04]  /*03f0*/  FFMA R15, R12, R15, 0.33333182334899902344 ;  /* 0x3eaaaa780c0f7423 */ /* 0x000fc8000000000f */
[C---:B------:R-:W-:Y:S01]  /*0400*/  FFMA R21, R12.reuse, R15, -0.5 ;  /* 0xbf0000000c157423 */ /* 0x040fe2000000000f */
[----:B------:R-:W-:Y:S02]  /*0410*/  I2FP.F32.S32 R15, R13 ;  /* 0x0000000d000f7245 */ /* 0x000fe40000201400 */
[----:B------:R-:W-:Y:S01]  /*0420*/  SHF.R.U32.HI R13, RZ, 0x2, R0 ;  /* 0x00000002ff0d7819 */ /* 0x000fe20000011600 */
[C---:B------:R-:W-:Y:S02]  /*0430*/  FMUL R21, R12.reuse, R21 ;  /* 0x000000150c157220 */ /* 0x040fe40000400000 */
[----:B------:R-:W-:Y:S01]  /*0440*/  FFMA R14, R15, 1.1920928955078125e-07, R14 ;  /* 0x340000000f0e7823 */ /* 0x000fe2000000000e */
[----:B------:R-:W-:Y:S01]  /*0450*/  LOP3.LUT R13, R13, R0, RZ, 0x3c, !PT ;  /* 0x000000000d0d7212 */ /* 0x000fe200078e3cff */
[----:B------:R-:W-:Y:S01]  /*0460*/  FFMA R21, R12, R21, R12 ;  /* 0x000000150c157223 */ /* 0x000fe2000000000c */
[----:B------:R-:W-:Y:S02]  /*0470*/  MOV R15, 0x7f800000 ;  /* 0x7f800000000f7802 */ /* 0x000fe40000000f00 */
[----:B------:R-:W-:Y:S01]  /*0480*/  SHF.L.U32 R0, R22, 0x4, RZ ;  /* 0x0000000416007819 */ /* 0x000fe200000006ff */
[----:B------:R-:W-:Y:S01]  /*0490*/  FFMA R14, R14, 0.69314718246459960938, R21 ;  /* 0x3f3172180e0e7823 */ /* 0x000fe20000000015 */
[----:B------:R-:W-:-:S02]  /*04a0*/  IMAD.SHL.U32 R12, R13, 0x2, RZ ;  /* 0x000000020d0c7824 */ /* 0x000fc400078e00ff */
[C---:B------:R-:W-:Y:S01]  /*04b0*/  @P0 FFMA R14, R10.reuse, R15, +INF ;  /* 0x7f8000000a0e0423 */ /* 0x040fe2000000000f */
[----:B------:R-:W-:Y:S01]  /*04c0*/  FSETP.NEU.AND P0, PT, R10, RZ, PT ;  /* 0x000000ff0a00720b */ /* 0x000fe20003f0d000 */
[----:B------:R-:W-:Y:S01]  /*04d0*/  IMAD.MOV.U32 R21, RZ, RZ, 0x30c90fdb ;  /* 0x30c90fdbff157424 */ /* 0x000fe200078e00ff */
[----:B------:R-:W-:Y:S01]  /*04e0*/  LOP3.LUT R13, R13, R12, R0, 0x96, !PT ;  /* 0x0000000c0d0d7212 */ /* 0x000fe200078e9600 */
[----:B------:R-:W-:-:S03]  /*04f0*/  FMUL R14, R14, -2 ;  /* 0xc00000000e0e7820 */ /* 0x000fc60000400000 */
[----:B------:R-:W-:Y:S02]  /*0500*/  LOP3.LUT R0, R13, R22, RZ, 0x3c, !PT ;  /* 0x000000160d007212 */ /* 0x000fe400078e3cff */
[----:B------:R-:W-:Y:S02]  /*0510*/  FSEL R13, R14, +INF , P0 ;  /* 0x7f8000000e0d7808 */ /* 0x000fe40000000000 */
[--C-:B------:R-:W-:Y:S01]  /*0520*/  IADD3 R10, PT, PT, R19, -0x25fe145e, R0.reuse ;  /* 0xda01eba2130a7810 */ /* 0x100fe20007ffe000 */
[----:B------:R-:W-:Y:S01]  /*0530*/  IMAD.MOV.U32 R16, RZ, RZ, R0 ;  /* 0x000000ffff107224 */ /* 0x000fe200078e0000 */
[----:B------:R-:W-:Y:S01]  /*0540*/  IADD3 R14, PT, PT, R13, -0xd000000, RZ ;  /* 0xf30000000d0e7810 */ /* 0x000fe20007ffe0ff */
[----:B------:R3:W4:Y:S01]  /*0550*/  MUFU.RSQ R12, R13 ;  /* 0x0000000d000c7308 */ /* 0x0007220000001400 */
[----:B------:R-:W-:Y:S02]  /*0560*/  I2FP.F32.U32 R10, R10 ;  /* 0x0000000a000a7245 */ /* 0x000fe40000201000 */
[----:B------:R-:W-:-:S03]  /*0570*/  ISETP.GT.U32.AND P0, PT, R14, 0x727fffff, PT ;  /* 0x727fffff0e00780c */ /* 0x000fc60003f04070 */
[----:B------:R-:W-:-:S10]  /*0580*/  FFMA R21, R10, R21, 7.314590599882819788e-10 ;  /* 0x30490fdb0a157423 */ /* 0x000fd40000000015 */
[----:B---3--:R-:W-:Y:S05]  /*0590*/  @!P0 BRA `(.L_x_2) ;  /* 0x0000000000188947 */ /* 0x008fea0003800000 */
[----:B------:R-:W-:Y:S01]  /*05a0*/  BSSY.RECONVERGENT B1, `(.L_x_3) ;  /* 0x0000004000017945 */ /* 0x000fe20003800200 */
[----:B------:R-:W-:Y:S02]  /*05b0*/  MOV R0, R13 ;  /* 0x0000000d00007202 */ /* 0x000fe40000000f00 */
[----:B------:R-:W-:-:S07]  /*05c0*/  MOV R24, 0x5e0 ;  /* 0x000005e000187802 */ /* 0x000fce0000000f00 */
[----:B012-45:R-:W-:Y:S05]  /*05d0*/  CALL.REL.NOINC `($__internal_0_$__cuda_sm20_sqrt_rn_f32_slowpath) ;  /* 0x0000000800687944 */ /* 0x037fea0003c00000 */
[----:B------:R-:W-:Y:S05]  /*05e0*/  BSYNC.RECONVERGENT B1 ;  /* 0x0000000000017941 */ /* 0x000fea0003800200 */
.L_x_3:
[----:B------:R-:W-:Y:S05]  /*05f0*/  BRA `(.L_x_4) ;  /* 0x0000000000107947 */ /* 0x000fea0003800000 */
.L_x_2:
[----:B----4-:R-:W-:Y:S01]  /*0600*/  FMUL.FTZ R0, R13, R12 ;  /* 0x0000000c0d007220 */ /* 0x010fe20000410000 */
[----:B------:R-:W-:-:S03]  /*0610*/  FMUL.FTZ R10, R12, 0.5 ;  /* 0x3f0000000c0a7820 */ /* 0x000fc60000410000 */
[----:B------:R-:W-:-:S04]  /*0620*/  FFMA R13, -R0, R0, R13 ;  /* 0x00000000000d7223 */ /* 0x000fc8000000010d */
[----:B------:R-:W-:-:S07]  /*0630*/  FFMA R0, R13, R10, R0 ;  /* 0x0000000a0d007223 */ /* 0x000fce0000000000 */
.L_x_4:
[----:B-12---:R-:W-:Y:S05]  /*0640*/  BSYNC.RECONVERGENT B0 ;  /* 0x0000000000007941 */ /* 0x006fea0003800200 */
.L_x_1:
[----:B------:R-:W2:Y:S04]  /*0650*/  LDG.E R10, desc[UR6][R8.64] ;  /* 0x00000006080a7981 */ /* 0x000ea8000c1e1900 */
[----:B------:R-:W3:Y:S01]  /*0660*/  LDG.E R12, desc[UR6][R6.64] ;  /* 0x00000006060c7981 */ /* 0x000ee2000c1e1900 */
[----:B------:R-:W-:Y:S01]  /*0670*/  FMUL.RZ R21, R21, 0.15915493667125701904 ;  /* 0x3e22f98315157820 */ /* 0x000fe2000040c000 */
[----:B-----5:R-:W-:-:S03]  /*0680*/  FMUL R26, R11, UR10 ;  /* 0x0000000a0b1a7c20 */ /* 0x020fc60008400000 */
[----:B------:R-:W1:Y:S02]  /*0690*/  MUFU.SIN R23, R21 ;  /* 0x0000001500177308 */ /* 0x000e640000000400 */
[----:B-1----:R-:W-:Y:S01]  /*06a0*/  FMUL.D2 R23, R23, R0 ;  /* 0x0000000017177220 */ /* 0x002fe20000300000 */
[----:B--2---:R-:W-:-:S05]  /*06b0*/  FMUL R24, R10, UR5 ;  /* 0x000000050a187c20 */ /* 0x004fca0008400000 */
[----:B------:R-:W-:Y:S01]  /*06c0*/  F2F.F64.F32 R10, R26 ;  /* 0x0000001a000a7310 */ /* 0x000fe20000201800 */
[----:B---3--:R-:W-:-:S07]  /*06d0*/  FMUL R25, R12, UR11 ;  /* 0x0000000b0c197c20 */ /* 0x008fce0008400000 */
[----:B------:R-:W1:Y:S08]  /*06e0*/  F2F.F64.F32 R14, R24 ;  /* 0x00000018000e7310 */ /* 0x000e700000201800 */
[----:B------:R-:W2:Y:S01]  /*06f0*/  F2F.F64.F32 R12, R25 ;  /* 0x00000019000c7310 */ /* 0x000ea20000201800 */
[----:B-1----:R-:W-:-:S08]  /*0700*/  DADD R14, R14, 1.5 ;  /* 0x3ff800000e0e7429 */ /* 0x002fd00000000000 */
[----:B--2---:R-:W-:Y:S02]  /*0710*/  DADD R12, R14, R12 ;  /* 0x000000000e0c7229 */ /* 0x004fe4000000000c */
[----:B------:R-:W1:Y:S06]  /*0720*/  F2F.F64.F32 R14, R23 ;  /* 0x00000017000e7310 */ /* 0x000e6c0000201800 */
[----:B------:R-:W-:-:S08]  /*0730*/  DADD R10, R12, R10 ;  /* 0x000000000c0a7229 */ /* 0x000fd0000000000a */
[----:B-1----:R-:W-:-:S10]  /*0740*/  DADD R10, R10, R14 ;  /* 0x000000000a0a7229 */ /* 0x002fd4000000000e */
[----:B------:R-:W1:Y:S02]  /*0750*/  F2F.F32.F64 R11, R10 ;  /* 0x0000000a000b7310 */ /* 0x000e640000301000 */
[----:B-1----:R1:W-:Y:S04]  /*0760*/  STG.E desc[UR6][R2.64], R11 ;  /* 0x0000000b02007986 */ /* 0x0023e8000c101906 */
[----:B------:R-:W2:Y:S04]  /*0770*/  LDG.E R15, desc[UR6][R6.64] ;  /* 0x00000006060f7981 */ /* 0x000ea8000c1e1900 */
[----:B--2---:R2:W-:Y:S04]  /*0780*/  STG.E desc[UR6][R8.64], R15 ;  /* 0x0000000f08007986 */ /* 0x0045e8000c101906 */
[----:B------:R-:W3:Y:S04]  /*0790*/  LDG.E R25, desc[UR6][R4.64] ;  /* 0x0000000604197981 */ /* 0x000ee8000c1e1900 */
[----:B---3--:R3:W-:Y:S04]  /*07a0*/  STG.E desc[UR6][R6.64], R25 ;  /* 0x0000001906007986 */ /* 0x0087e8000c101906 */
[----:B------:R-:W4:Y:S04]  /*07b0*/  LDG.E R27, desc[UR6][R2.64] ;  /* 0x00000006021b7981 */ /* 0x000f28000c1e1900 */
[----:B----4-:R3:W-:Y:S04]  /*07c0*/  STG.E desc[UR6][R4.64], R27 ;  /* 0x0000001b04007986 */ /* 0x0107e8000c101906 */
[----:B------:R-:W4:Y:S04]  /*07d0*/  LDG.E R12, desc[UR6][R8.64] ;  /* 0x00000006080c7981 */ /* 0x000f28000c1e1900 */
[----:B------:R-:W2:Y:S01]  /*07e0*/  LDG.E R14, desc[UR6][R6.64] ;  /* 0x00000006060e7981 */ /* 0x000ea2000c1e1900 */
[----:B------:R-:W0:Y:S02]  /*07f0*/  MUFU.COS R21, R21 ;  /* 0x0000001500157308 */ /* 0x000e240000000000 */
[----:B0-----:R-:W-:Y:S01]  /*0800*/  FMUL.D2 R0, R21, R0 ;  /* 0x0000000015007220 */ /* 0x001fe20000300000 */
[----:B----4-:R-:W-:-:S05]  /*0810*/  FMUL R23, R12, UR5 ;  /* 0x000000050c177c20 */ /* 0x010fca0008400000 */
[----:B------:R-:W0:Y:S01]  /*0820*/  F2F.F64.F32 R12, R23 ;  /* 0x00000017000c7310 */ /* 0x000e220000201800 */
[----:B--2---:R-:W-:Y:S01]  /*0830*/  FMUL R24, R14, UR11 ;  /* 0x0000000b0e187c20 */ /* 0x004fe20008400000 */
[----:B------:R-:W-:-:S06]  /*0840*/  FMUL R14, R27, UR10 ;  /* 0x0000000a1b0e7c20 */ /* 0x000fcc0008400000 */
[----:B-1----:R-:W1:Y:S01]  /*0850*/  F2F.F64.F32 R10, R24 ;  /* 0x00000018000a7310 */ /* 0x002e620000201800 */
[----:B0-----:R-:W-:-:S07]  /*0860*/  DADD R12, R12, 1.5 ;  /* 0x3ff800000c0c7429 */ /* 0x001fce0000000000 */
[----:B------:R-:W0:Y:S01]  /*0870*/  F2F.F64.F32 R14, R14 ;  /* 0x0000000e000e7310 */ /* 0x000e220000201800 */
[----:B-1----:R-:W-:-:S07]  /*0880*/  DADD R10, R12, R10 ;  /* 0x000000000c0a7229 */ /* 0x002fce000000000a */
[----:B------:R-:W1:Y:S01]  /*0890*/  F2F.F64.F32 R12, R0 ;  /* 0x00000000000c7310 */ /* 0x000e620000201800 */
[----:B0-----:R-:W-:-:S08]  /*08a0*/  DADD R10, R10, R14 ;  /* 0x000000000a0a7229 */ /* 0x001fd0000000000e */
[----:B-1----:R-:W-:-:S10]  /*08b0*/  DADD R12, R10, R12 ;  /* 0x000000000a0c7229 */ /* 0x002fd4000000000c */
[----:B------:R-:W0:Y:S02]  /*08c0*/  F2F.F32.F64 R13, R12 ;  /* 0x0000000c000d7310 */ /* 0x000e240000301000 */
[----:B0-----:R3:W-:Y:S04]  /*08d0*/  STG.E desc[UR6][R2.64], R13 ;  /* 0x0000000d02007986 */ /* 0x0017e8000c101906 */
[----:B------:R-:W2:Y:S04]  /*08e0*/  LDG.E R15, desc[UR6][R6.64] ;  /* 0x00000006060f7981 */ /* 0x000ea8000c1e1900 */
[----:B--2---:R3:W-:Y:S04]  /*08f0*/  STG.E desc[UR6][R8.64], R15 ;  /* 0x0000000f08007986 */ /* 0x0047e8000c101906 */
[----:B------:R-:W2:Y:S04]  /*0900*/  LDG.E R21, desc[UR6][R4.64] ;  /* 0x0000000604157981 */ /* 0x000ea8000c1e1900 */
[----:B--2---:R3:W-:Y:S04]  /*0910*/  STG.E desc[UR6][R6.64], R21 ;  /* 0x0000001506007986 */ /* 0x0047e8000c101906 */
[----:B------:R-:W2:Y:S01]  /*0920*/  LDG.E R11, desc[UR6][R2.64] ;  /* 0x00000006020b7981 */ /* 0x000ea2000c1e1900 */
[----:B------:R-:W-:Y:S01]  /*0930*/  UIADD3 UR4, UPT, UPT, UR4, 0x2, URZ ;  /* 0x0000000204047890 */ /* 0x000fe2000fffe0ff */
[----:B------:R-:W-:-:S02]  /*0940*/  IADD3 R19, PT, PT, R19, 0xb0f8a, RZ ;  /* 0x000b0f8a13137810 */ /* 0x000fc40007ffe0ff */
[----:B------:R-:W-:Y:S01]  /*0950*/  MOV R0, R17 ;  /* 0x0000001100007202 */ /* 0x000fe20000000f00 */
[----:B------:R-:W-:Y:S01]  /*0960*/  UISETP.NE.AND UP0, UPT, UR4, URZ, UPT ;  /* 0x000000ff0400728c */ /* 0x000fe2000bf05270 */
[----:B--2---:R3:W-:Y:S08]  /*0970*/  STG.E desc[UR6][R4.64], R11 ;  /* 0x0000000b04007986 */ /* 0x0047f0000c101906 */
[----:B------:R-:W-:Y:S05]  /*0980*/  BRA.U UP0, `(.L_x_5) ;  /* 0xfffffff900247547 */ /* 0x000fea000b83ffff */
[----:B------:R-:W-:Y:S01]  /*0990*/  VIADD R19, R19, 0xd9f6dc18 ;  /* 0xd9f6dc1813137836 */ /* 0x000fe20000000000 */
[----:B------:R-:W-:-:S07]  /*09a0*/  MOV R0, R17 ;  /* 0x0000001100007202 */ /* 0x000fce0000000f00 */
.L_x_0:
[----:B------:R-:W0:Y:S02]  /*09b0*/  LDC R10, c[0x0][0x3a4] ;  /* 0x0000e900ff0a7b82 */ /* 0x000e240000000800 */
[----:B0-----:R-:W-:-:S04]  /*09c0*/  LOP3.LUT R10, R10, 0x1, RZ, 0xc0, !PT ;  /* 0x000000010a0a7812 */ /* 0x001fc800078ec0ff */
[----:B------:R-:W-:-:S13]  /*09d0*/  ISETP.NE.U32.AND P0, PT, R10, 0x1, PT ;  /* 0x000000010a00780c */ /* 0x000fda0003f05070 */
[----:B------:R-:W-:Y:S05]  /*09e0*/  @P0 EXIT ;  /* 0x000000000000094d */ /* 0x000fea0003800000 */
[----:B---3--:R-:W-:Y:S01]  /*09f0*/  SHF.R.U32.HI R11, RZ, 0x2, R18 ;  /* 0x00000002ff0b7819 */ /* 0x008fe20000011612 */
[----:B------:R-:W-:Y:S01]  /*0a00*/  IMAD.MOV.U32 R12, RZ, RZ, 0x2f800000 ;  /* 0x2f800000ff0c7424 */ /* 0x000fe200078e00ff */
[----:B------:R-:W-:Y:S01]  /*0a10*/  SHF.L.U32 R13, R16, 0x4, RZ ;  /* 0x00000004100d7819 */ /* 0x000fe200000006ff */
[----:B------:R-:W-:Y:S01]  /*0a20*/  BSSY.RECONVERGENT B0, `(.L_x_6) ;  /* 0x0000039000007945 */ /* 0x000fe20003800200 */
[----:B------:R-:W-:-:S04]  /*0a30*/  LOP3.LUT R11, R11, R18, RZ, 0x3c, !PT ;  /* 0x000000120b0b7212 */ /* 0x000fc800078e3cff */
[----:B------:R-:W-:-:S04]  /*0a40*/  SHF.L.U32 R10, R11, 0x1, RZ ;  /* 0x000000010b0a7819 */ /* 0x000fc800000006ff */
[----:B------:R-:W-:Y:S01]  /*0a50*/  LOP3.LUT R10, R16, R13, R10, 0x96, !PT ;  /* 0x0000000d100a7212 */ /* 0x000fe200078e960a */
[----:B------:R-:W-:-:S03]  /*0a60*/  HFMA2 R16, -RZ, RZ, 1.5048828125, 33.21875 ;  /* 0x3e055027ff107431 */ /* 0x000fc600000001ff */
[----:B------:R-:W-:-:S04]  /*0a70*/  LOP3.LUT R10, R10, R11, RZ, 0x3c, !PT ;  /* 0x0000000b0a0a7212 */ /* 0x000fc800078e3cff */
[----:B------:R-:W-:-:S04]  /*0a80*/  IADD3 R11, PT, PT, R19, 0x587c5, R10 ;  /* 0x000587c5130b7810 */ /* 0x000fc80007ffe00a */
[----:B------:R-:W-:-:S05]  /*0a90*/  I2FP.F32.U32 R11, R11 ;  /* 0x0000000b000b7245 */ /* 0x000fca0000201000 */
[----:B------:R-:W-:-:S05]  /*0aa0*/  FFMA R11, R11, R12, 1.1641532182693481445e-10 ;  /* 0x2f0000000b0b7423 */ /* 0x000fca000000000c */
[----:B------:R-:W-:-:S13]  /*0ab0*/  FSETP.GEU.AND P0, PT, R11, 1.175494350822287508e-38, PT ;  /* 0x008000000b00780b */ /* 0x000fda0003f0e000 */
[----:B------:R-:W-:-:S05]  /*0ac0*/  @!P0 FMUL R11, R11, 8388608 ;  /* 0x4b0000000b0b8820 */ /* 0x000fca0000400000 */
[----:B------:R-:W-:-:S04]  /*0ad0*/  IADD3 R12, PT, PT, R11, -0x3f2aaaab, RZ ;  /* 0xc0d555550b0c7810 */ /* 0x000fc80007ffe0ff */
[----:B------:R-:W-:-:S04]  /*0ae0*/  LOP3.LUT R14, R12, 0xff800000, RZ, 0xc0, !PT ;  /* 0xff8000000c0e7812 */ /* 0x000fc800078ec0ff */
[-C--:B------:R-:W-:Y:S02]  /*0af0*/  IADD3 R12, PT, PT, R11, -R14.reuse, RZ ;  /* 0x8000000e0b0c7210 */ /* 0x080fe40007ffe0ff */
[----:B------:R-:W-:Y:S01]  /*0b00*/  I2FP.F32.S32 R13, R14 ;  /* 0x0000000e000d7245 */ /* 0x000fe20000201400 */
[----:B------:R-:W-:Y:S02]  /*0b10*/  IMAD.MOV.U32 R14, RZ, RZ, 0x7f800000 ;  /* 0x7f800000ff0e7424 */ /* 0x000fe400078e00ff */
        /* <DEDUP_REMOVED lines=8> */
[----:B------:R-:W-:Y:S01]  /*0ba0*/  FFMA R16, R15, R12, -0.5 ;  /* 0xbf0000000f107423 */ /* 0x000fe2000000000c */
[----:B------:R-:W-:Y:S02]  /*0bb0*/  FSEL R12, RZ, -23, P0 ;  /* 0xc1b80000ff0c7808 */ /* 0x000fe40000000000 */
[----:B------:R-:W-:Y:S01]  /*0bc0*/  ISETP.GT.U32.AND P0, PT, R11, 0x7f7fffff, PT ;  /* 0x7f7fffff0b00780c */ /* 0x000fe20003f04070 */
[----:B------:R-:W-:Y:S02]  /*0bd0*/  FMUL R16, R15, R16 ;  /* 0x000000100f107220 */ /* 0x000fe40000400000 */
[----:B------:R-:W-:Y:S01]  /*0be0*/  FFMA R12, R13, 1.1920928955078125e-07, R12 ;  /* 0x340000000d0c7823 */ /* 0x000fe2000000000c */
[----:B------:R-:W-:Y:S01]  /*0bf0*/  SHF.R.U32.HI R13, RZ, 0x2, R0 ;  /* 0x00000002ff0d7819 */ /* 0x000fe20000011600 */
[----:B------:R-:W-:-:S03]  /*0c00*/  FFMA R15, R15, R16, R15 ;  /* 0x000000100f0f7223 */ /* 0x000fc6000000000f */
[----:B------:R-:W-:Y:S01]  /*0c10*/  LOP3.LUT R13, R13, R0, RZ, 0x3c, !PT ;  /* 0x000000000d0d7212 */ /* 0x000fe200078e3cff */
[----:B------:R-:W-:Y:S01]  /*0c20*/  FFMA R15, R12, 0.69314718246459960938, R15 ;  /* 0x3f3172180c0f7823 */ /* 0x000fe2000000000f */
[----:B------:R-:W-:Y:S02]  /*0c30*/  SHF.L.U32 R0, R10, 0x4, RZ ;  /* 0x000000040a007819 */ /* 0x000fe400000006ff */
[----:B------:R-:W-:Y:S01]  /*0c40*/  SHF.L.U32 R12, R13, 0x1, RZ ;  /* 0x000000010d0c7819 */ /* 0x000fe200000006ff */
[C---:B------:R-:W-:Y:S01]  /*0c50*/  @P0 FFMA R15, R11.reuse, R14, +INF ;  /* 0x7f8000000b0f0423 */ /* 0x040fe2000000000e */
[----:B------:R-:W-:Y:S01]  /*0c60*/  FSETP.NEU.AND P0, PT, R11, RZ, PT ;  /* 0x000000ff0b00720b */ /* 0x000fe20003f0d000 */
[----:B------:R-:W-:Y:S01]  /*0c70*/  IMAD.MOV.U32 R11, RZ, RZ, 0x30c90fdb ;  /* 0x30c90fdbff0b7424 */ /* 0x000fe200078e00ff */
[----:B------:R-:W-:Y:S01]  /*0c80*/  LOP3.LUT R13, R13, R12, R0, 0x96, !PT ;  /* 0x0000000c0d0d7212 */ /* 0x000fe200078e9600 */
[----:B------:R-:W-:-:S03]  /*0c90*/  FMUL R15, R15, -2 ;  /* 0xc00000000f0f7820 */ /* 0x000fc60000400000 */
[----:B------:R-:W-:Y:S02]  /*0ca0*/  LOP3.LUT R10, R13, R10, RZ, 0x3c, !PT ;  /* 0x0000000a0d0a7212 */ /* 0x000fe400078e3cff */
[----:B------:R-:W-:Y:S02]  /*0cb0*/  FSEL R15, R15, +INF , P0 ;  /* 0x7f8000000f0f7808 */ /* 0x000fe40000000000 */
[----:B------:R-:W-:Y:S02]  /*0cc0*/  IADD3 R10, PT, PT, R19, 0xb0f8a, R10 ;  /* 0x000b0f8a130a7810 */ /* 0x000fe40007ffe00a */
[----:B------:R-:W-:Y:S01]  /*0cd0*/  IADD3 R0, PT, PT, R15, -0xd000000, RZ ;  /* 0xf30000000f007810 */ /* 0x000fe20007ffe0ff */
[----:B------:R0:W1:Y:S01]  /*0ce0*/  MUFU.RSQ R12, R15 ;  /* 0x0000000f000c7308 */ /* 0x0000620000001400 */
[----:B------:R-:W-:Y:S02]  /*0cf0*/  I2FP.F32.U32 R10, R10 ;  /* 0x0000000a000a7245 */ /* 0x000fe40000201000 */
[----:B------:R-:W-:-:S03]  /*0d00*/  ISETP.GT.U32.AND P0, PT, R0, 0x727fffff, PT ;  /* 0x727fffff0000780c */ /* 0x000fc60003f04070 */
[----:B------:R-:W-:-:S10]  /*0d10*/  FFMA R10, R10, R11, 7.314590599882819788e-10 ;  /* 0x30490fdb0a0a7423 */ /* 0x000fd4000000000b */
[----:B0-----:R-:W-:Y:S05]  /*0d20*/  @!P0 BRA `(.L_x_7) ;  /* 0x0000000000108947 */ /* 0x001fea0003800000 */
[----:B------:R-:W-:Y:S02]  /*0d30*/  MOV R0, R15 ;  /* 0x0000000f00007202 */ /* 0x000fe40000000f00 */
[----:B------:R-:W-:-:S07]  /*0d40*/  MOV R24, 0xd60 ;  /* 0x00000d6000187802 */ /* 0x000fce0000000f00 */
[----:B-1----:R-:W-:Y:S05]  /*0d50*/  CALL.REL.NOINC `($__internal_0_$__cuda_sm20_sqrt_rn_f32_slowpath) ;  /* 0x0000000000887944 */ /* 0x002fea0003c00000 */
[----:B------:R-:W-:Y:S05]  /*0d60*/  BRA `(.L_x_8) ;  /* 0x0000000000107947 */ /* 0x000fea0003800000 */
.L_x_7:
[----:B-1----:R-:W-:Y:S01]  /*0d70*/  FMUL.FTZ R0, R15, R12 ;  /* 0x0000000c0f007220 */ /* 0x002fe20000410000 */
[----:B------:R-:W-:-:S03]  /*0d80*/  FMUL.FTZ R12, R12, 0.5 ;  /* 0x3f0000000c0c7820 */ /* 0x000fc60000410000 */
[----:B------:R-:W-:-:S04]  /*0d90*/  FFMA R11, -R0, R0, R15 ;  /* 0x00000000000b7223 */ /* 0x000fc8000000010f */
[----:B------:R-:W-:-:S07]  /*0da0*/  FFMA R0, R11, R12, R0 ;  /* 0x0000000c0b007223 */ /* 0x000fce0000000000 */
.L_x_8:
[----:B------:R-:W-:Y:S05]  /*0db0*/  BSYNC.RECONVERGENT B0 ;  /* 0x0000000000007941 */ /* 0x000fea0003800200 */
.L_x_6:
[----:B------:R-:W2:Y:S01]  /*0dc0*/  LDG.E R11, desc[UR6][R8.64] ;  /* 0x00000006080b7981 */ /* 0x000ea2000c1e1900 */
[----:B------:R-:W2:Y:S03]  /*0dd0*/  LDCU UR4, c[0x3][0x50] ;  /* 0x00c00a00ff0477ac */ /* 0x000ea60008000800 */
[----:B------:R-:W3:Y:S01]  /*0de0*/  LDG.E R12, desc[UR6][R6.64] ;  /* 0x00000006060c7981 */ /* 0x000ee2000c1e1900 */
[----:B------:R-:W3:Y:S03]  /*0df0*/  LDCU.64 UR8, c[0x3][0x48] ;  /* 0x00c00900ff0877ac */ /* 0x000ee60008000a00 */
[----:B------:R-:W4:Y:S01]  /*0e00*/  LDG.E R14, desc[UR6][R4.64] ;  /* 0x00000006040e7981 */ /* 0x000f22000c1e1900 */
[----:B------:R-:W-:-:S06]  /*0e10*/  FMUL.RZ R17, R10, 0.15915493667125701904 ;  /* 0x3e22f9830a117820 */ /* 0x000fcc000040c000 */
[----:B------:R-:W0:Y:S02]  /*0e20*/  MUFU.SIN R17, R17 ;  /* 0x0000001100117308 */ /* 0x000e240000000400 */
[----:B0-----:R-:W-:Y:S01]  /*0e30*/  FMUL.D2 R0, R17, R0 ;  /* 0x0000000011007220 */ /* 0x001fe20000300000 */
[----:B--2---:R-:W-:-:S05]  /*0e40*/  FMUL R16, R11, UR4 ;  /* 0x000000040b107c20 */ /* 0x004fca0008400000 */
[----:B------:R-:W0:Y:S01]  /*0e50*/  F2F.F64.F32 R10, R16 ;  /* 0x00000010000a7310 */ /* 0x000e220000201800 */
[----:B---3--:R-:W-:Y:S01]  /*0e60*/  FMUL R18, R12, UR9 ;  /* 0x000000090c127c20 */ /* 0x008fe20008400000 */
[----:B----4-:R-:W-:-:S06]  /*0e70*/  FMUL R14, R14, UR8 ;  /* 0x000000080e0e7c20 */ /* 0x010fcc0008400000 */
[----:B------:R-:W1:Y:S01]  /*0e80*/  F2F.F64.F32 R12, R18 ;  /* 0x00000012000c7310 */ /* 0x000e620000201800 */
[----:B0-----:R-:W-:-:S07]  /*0e90*/  DADD R10, R10, 1.5 ;  /* 0x3ff800000a0a7429 */ /* 0x001fce0000000000 */
[----:B------:R-:W0:Y:S01]  /*0ea0*/  F2F.F64.F32 R14, R14 ;  /* 0x0000000e000e7310 */ /* 0x000e220000201800 */
[----:B-1----:R-:W-:-:S07]  /*0eb0*/  DADD R10, R10, R12 ;  /* 0x000000000a0a7229 */ /* 0x002fce000000000c */
[----:B------:R-:W1:Y:S01]  /*0ec0*/  F2F.F64.F32 R12, R0 ;  /* 0x00000000000c7310 */ /* 0x000e620000201800 */
[----:B0-----:R-:W-:-:S08]  /*0ed0*/  DADD R10, R10, R14 ;  /* 0x000000000a0a7229 */ /* 0x001fd0000000000e */
[----:B-1----:R-:W-:-:S10]  /*0ee0*/  DADD R10, R10, R12 ;  /* 0x000000000a0a7229 */ /* 0x002fd4000000000c */
[----:B------:R-:W0:Y:S02]  /*0ef0*/  F2F.F32.F64 R11, R10 ;  /* 0x0000000a000b7310 */ /* 0x000e240000301000 */
[----:B0-----:R-:W-:Y:S04]  /*0f00*/  STG.E desc[UR6][R2.64], R11 ;  /* 0x0000000b02007986 */ /* 0x001fe8000c101906 */
[----:B------:R-:W2:Y:S04]  /*0f10*/  LDG.E R13, desc[UR6][R6.64] ;  /* 0x00000006060d7981 */ /* 0x000ea8000c1e1900 */
[----:B--2---:R-:W-:Y:S04]  /*0f20*/  STG.E desc[UR6][R8.64], R13 ;  /* 0x0000000d08007986 */ /* 0x004fe8000c101906 */
[----:B------:R-:W2:Y:S04]  /*0f30*/  LDG.E R15, desc[UR6][R4.64] ;  /* 0x00000006040f7981 */ /* 0x000ea8000c1e1900 */
[----:B--2---:R-:W-:Y:S04]  /*0f40*/  STG.E desc[UR6][R6.64], R15 ;  /* 0x0000000f06007986 */ /* 0x004fe8000c101906 */
[----:B------:R-:W2:Y:S04]  /*0f50*/  LDG.E R17, desc[UR6][R2.64] ;  /* 0x0000000602117981 */ /* 0x000ea8000c1e1900 */
[----:B--2---:R-:W-:Y:S01]  /*0f60*/  STG.E desc[UR6][R4.64], R17 ;  /* 0x0000001104007986 */ /* 0x004fe2000c101906 */
[----:B------:R-:W-:Y:S05]  /*0f70*/  EXIT ;  /* 0x000000000000794d */ /* 0x000fea0003800000 */
        .weak           $__internal_0_$__cuda_sm20_sqrt_rn_f32_slowpath
        .type           $__internal_0_$__cuda_sm20_sqrt_rn_f32_slowpath,@function
        .size           $__internal_0_$__cuda_sm20_sqrt_rn_f32_slowpath,(.L_x_23 - $__internal_0_$__cuda_sm20_sqrt_rn_f32_slowpath)
$__internal_0_$__cuda_sm20_sqrt_rn_f32_slowpath:
[----:B------:R-:W-:-:S13]  /*0f80*/  LOP3.LUT P0, RZ, R0, 0x7fffffff, RZ, 0xc0, !PT ;  /* 0x7fffffff00ff7812 */ /* 0x000fda000780c0ff */
[----:B------:R-:W-:Y:S01]  /*0f90*/  @!P0 MOV R12, R0 ;  /* 0x00000000000c8202 */ /* 0x000fe20000000f00 */
[----:B------:R-:W-:Y:S06]  /*0fa0*/  @!P0 BRA `(.L_x_9) ;  /* 0x0000000000408947 */ /* 0x000fec0003800000 */
[----:B------:R-:W-:-:S13]  /*0fb0*/  FSETP.GEU.FTZ.AND P0, PT, R0, RZ, PT ;  /* 0x000000ff0000720b */ /* 0x000fda0003f1e000 */
[----:B------:R-:W-:Y:S01]  /*0fc0*/  @!P0 MOV R12, 0x7fffffff ;  /* 0x7fffffff000c8802 */ /* 0x000fe20000000f00 */
[----:B------:R-:W-:Y:S06]  /*0fd0*/  @!P0 BRA `(.L_x_9) ;  /* 0x0000000000348947 */ /* 0x000fec0003800000 */
[----:B------:R-:W-:-:S13]  /*0fe0*/  FSETP.GTU.FTZ.AND P0, PT, |R0|, +INF , PT ;  /* 0x7f8000000000780b */ /* 0x000fda0003f1c200 */
[----:B------:R-:W-:Y:S01]  /*0ff0*/  @P0 FADD.FTZ R12, R0, 1 ;  /* 0x3f800000000c0421 */ /* 0x000fe20000010000 */
[----:B------:R-:W-:Y:S06]  /*1000*/  @P0 BRA `(.L_x_9) ;  /* 0x0000000000280947 */ /* 0x000fec0003800000 */
[----:B------:R-:W-:-:S13]  /*1010*/  FSETP.NEU.FTZ.AND P0, PT, |R0|, +INF , PT ;  /* 0x7f8000000000780b */ /* 0x000fda0003f1d200 */
[----:B------:R-:W-:-:S04]  /*1020*/  @P0 FFMA R13, R0, 1.84467440737095516160e+19, RZ ;  /* 0x5f800000000d0823 */ /* 0x000fc800000000ff */
[----:B------:R-:W0:Y:S02]  /*1030*/  @P0 MUFU.RSQ R12, R13 ;  /* 0x0000000d000c0308 */ /* 0x000e240000001400 */
[----:B0-----:R-:W-:Y:S01]  /*1040*/  @P0 FMUL.FTZ R14, R13, R12 ;  /* 0x0000000c0d0e0220 */ /* 0x001fe20000410000 */
[----:B------:R-:W-:Y:S01]  /*1050*/  @P0 FMUL.FTZ R23, R12, 0.5 ;  /* 0x3f0000000c170820 */ /* 0x000fe20000410000 */
[----:B------:R-:W-:Y:S02]  /*1060*/  @!P0 IMAD.MOV.U32 R12, RZ, RZ, R0 ;  /* 0x000000ffff0c8224 */ /* 0x000fe400078e0000 */
[----:B------:R-:W-:-:S04]  /*1070*/  @P0 FADD.FTZ R15, -R14, -RZ ;  /* 0x800000ff0e0f0221 */ /* 0x000fc80000010100 */
[----:B------:R-:W-:-:S04]  /*1080*/  @P0 FFMA R15, R14, R15, R13 ;  /* 0x0000000f0e0f0223 */ /* 0x000fc8000000000d */
[----:B------:R-:W-:-:S04]  /*1090*/  @P0 FFMA R15, R15, R23, R14 ;  /* 0x000000170f0f0223 */ /* 0x000fc8000000000e */
[----:B------:R-:W-:-:S07]  /*10a0*/  @P0 FMUL.FTZ R12, R15, 2.3283064365386962891e-10 ;  /* 0x2f8000000f0c0820 */ /* 0x000fce0000410000 */
.L_x_9:
[----:B------:R-:W-:Y:S01]  /*10b0*/  HFMA2 R13, -RZ, RZ, 0, 0 ;  /* 0x00000000ff0d7431 */ /* 0x000fe200000001ff */
[----:B------:R-:W-:Y:S02]  /*10c0*/  MOV R0, R12 ;  /* 0x0000000c00007202 */ /* 0x000fe40000000f00 */
[----:B------:R-:W-:-:S04]  /*10d0*/  MOV R12, R24 ;  /* 0x00000018000c7202 */ /* 0x000fc80000000f00 */
[----:B------:R-:W-:Y:S05]  /*10e0*/  RET.REL.NODEC R12 `(_Z8sim_gmemPfS_S_S_jj) ;  /* 0xffffffec0cc47950 */ /* 0x000fea0003c3ffff */
.L_x_10:
[----:B------:R-:W-:-:S00]  /*10f0*/  BRA `(.L_x_10) ;  /* 0xfffffffc00fc7947 */ /* 0x000fc0000383ffff */
[----:B------:R-:W-:-:S00]  /*1100*/  NOP ;  /* 0x0000000000007918 */ /* 0x000fc00000000000 */
[----:B------:R-:W-:-:S00]  /*1110*/  NOP ;  /* 0x0000000000007918 */ /* 0x000fc00000000000 */
[----:B------:R-:W-:-:S00]  /*1120*/  NOP ;  /* 0x0000000000007918 */ /* 0x000fc00000000000 */
[----:B------:R-:W-:-:S00]  /*1130*/  NOP ;  /* 0x0000000000007918 */ /* 0x000fc00000000000 */
[----:B------:R-:W-:-:S00]  /*1140*/  NOP ;  /* 0x0000000000007918 */ /* 0x000fc00000000000 */
[----:B------:R-:W-:-:S00]  /*1150*/  NOP ;  /* 0x0000000000007918 */ /* 0x000fc00000000000 */
[----:B------:R-:W-:-:S00]  /*1160*/  NOP ;  /* 0x0000000000007918 */ /* 0x000fc00000000000 */
[----:B------:R-:W-:-:S00]  /*1170*/  NOP ;  /* 0x0000000000007918 */ /* 0x000fc00000000000 */
.L_x_23:


//--------------------- .text._Z12sim_registerPfS_S_S_jj --------------------------
	.section	.text._Z12sim_registerPfS_S_S_jj,"ax",@progbits
	.align	128
        .global         _Z12sim_registerPfS_S_S_jj
        .type           _Z12sim_registerPfS_S_S_jj,@function
        .size           _Z12sim_registerPfS_S_S_jj,(.L_x_24 - _Z12sim_registerPfS_S_S_jj)
        .other          _Z12sim_registerPfS_S_S_jj,@"STO_CUDA_ENTRY STV_DEFAULT"
_Z12sim_registerPfS_S_S_jj:
.text._Z12sim_registerPfS_S_S_jj:
[----:B------:R-:W-:Y:S01]  /*0000*/  LDC R1, c[0x0][0x37c] ;  /* 0x0000df00ff017b82 */ /* 0x000fe20000000800 */
[----:B------:R-:W0:Y:S07]  /*0010*/  S2R R3, SR_TID.X ;  /* 0x0000000000037919 */ /* 0x000e2e0000002100 */
[----:B------:R-:W0:Y:S01]  /*0020*/  S2UR UR4, SR_CTAID.X ;  /* 0x00000000000479c3 */ /* 0x000e220000002500 */
[----:B------:R-:W1:Y:S07]  /*0030*/  LDCU UR5, c[0x0][0x3a0] ;  /* 0x00007400ff0577ac */ /* 0x000e6e0008000800 */
[----:B------:R-:W0:Y:S02]  /*0040*/  LDC R6, c[0x0][0x360] ;  /* 0x0000d800ff067b82 */ /* 0x000e240000000800 */
[----:B0-----:R-:W-:-:S05]  /*0050*/  IMAD R6, R6, UR4, R3 ;  /* 0x0000000406067c24 */ /* 0x001fca000f8e0203 */
[----:B-1----:R-:W-:-:S13]  /*0060*/  ISETP.GE.U32.AND P0, PT, R6, UR5, PT ;  /* 0x0000000506007c0c */ /* 0x002fda000bf06070 */
[----:B------:R-:W-:Y:S05]  /*0070*/  @P0 EXIT ;  /* 0x000000000000094d */ /* 0x000fea0003800000 */
[----:B------:R-:W0:Y:S01]  /*0080*/  LDCU UR4, c[0x0][0x3a4] ;  /* 0x00007480ff0477ac */ /* 0x000e220008000800 */
[----:B------:R-:W1:Y:S01]  /*0090*/  LDCU.64 UR6, c[0x0][0x358] ;  /* 0x00006b00ff0677ac */ /* 0x000e620008000a00 */
[----:B0-----:R-:W-:-:S09]  /*00a0*/  UISETP.NE.AND UP0, UPT, UR4, URZ, UPT ;  /* 0x000000ff0400728c */ /* 0x001fd2000bf05270 */
[----:B-1----:R-:W-:Y:S05]  /*00b0*/  BRA.U !UP0, `(.L_x_11) ;  /* 0x0000000d08587547 */ /* 0x002fea000b800000 */
[----:B------:R-:W0:Y:S08]  /*00c0*/  LDC.64 R2, c[0x0][0x390] ;  /* 0x0000e400ff027b82 */ /* 0x000e300000000a00 */
[----:B------:R-:W1:Y:S08]  /*00d0*/  LDC.64 R4, c[0x0][0x388] ;  /* 0x0000e200ff047b82 */ /* 0x000e700000000a00 */
[----:B------:R-:W2:Y:S01]  /*00e0*/  LDC.64 R10, c[0x0][0x380] ;  /* 0x0000e000ff0a7b82 */ /* 0x000ea20000000a00 */
[----:B0-----:R-:W-:-:S06]  /*00f0*/  IMAD.WIDE.U32 R2, R6, 0x4, R2 ;  /* 0x0000000406027825 */ /* 0x001fcc00078e0002 */
[----:B------:R-:W5:Y:S01]  /*0100*/  LDG.E R2, desc[UR6][R2.64] ;  /* 0x0000000602027981 */ /* 0x000f62000c1e1900 */
[----:B-1----:R-:W-:-:S05]  /*0110*/  IMAD.WIDE.U32 R4, R6, 0x4, R4 ;  /* 0x0000000406047825 */ /* 0x002fca00078e0004 */
[----:B------:R-:W5:Y:S01]  /*0120*/  LDG.E R14, desc[UR6][R4.64] ;  /* 0x00000006040e7981 */ /* 0x000f62000c1e1900 */
[----:B------:R-:W-:Y:S01]  /*0130*/  UISETP.NE.AND UP0, UPT, UR4, 0x1, UPT ;  /* 0x000000010400788c */ /* 0x000fe2000bf05270 */
[C---:B------:R-:W-:Y:S01]  /*0140*/  LOP3.LUT R0, R6.reuse, 0xaad26b49, RZ, 0x3c, !PT ;  /* 0xaad26b4906007812 */ /* 0x040fe200078e3cff */
[----:B--2---:R-:W-:-:S04]  /*0150*/  IMAD.WIDE.U32 R10, R6, 0x4, R10 ;  /* 0x00000004060a7825 */ /* 0x004fc800078e000a */
[----:B------:R-:W-:Y:S01]  /*0160*/  IMAD R7, R0, 0x4182bed5, RZ ;  /* 0x4182bed500077824 */ /* 0x000fe200078e02ff */
[----:B------:R0:W5:Y:S03]  /*0170*/  LDG.E R15, desc[UR6][R10.64] ;  /* 0x000000060a0f7981 */ /* 0x000166000c1e1900 */
[C---:B------:R-:W-:Y:S01]  /*0180*/  VIADD R8, R7.reuse, 0xd9f6dc18 ;  /* 0xd9f6dc1807087836 */ /* 0x040fe20000000000 */
[C---:B------:R-:W-:Y:S02]  /*0190*/  IADD3 R9, PT, PT, R7.reuse, 0x583f19, RZ ;  /* 0x00583f1907097810 */ /* 0x040fe40007ffe0ff */
[C---:B------:R-:W-:Y:S02]  /*01a0*/  LOP3.LUT R0, R7.reuse, 0x159a55e5, RZ, 0x3c, !PT ;  /* 0x159a55e507007812 */ /* 0x040fe400078e3cff */
[----:B0-----:R-:W-:Y:S01]  /*01b0*/  IADD3 R11, PT, PT, R7, 0x75bcd15, RZ ;  /* 0x075bcd15070b7810 */ /* 0x001fe20007ffe0ff */
[----:B------:R-:W-:Y:S06]  /*01c0*/  BRA.U !UP0, `(.L_x_12) ;  /* 0x0000000508cc7547 */ /* 0x000fec000b800000 */
[----:B------:R-:W-:Y:S01]  /*01d0*/  HFMA2 R13, -RZ, RZ, -310, -36736 ;  /* 0xdcd8f87cff0d7431 */ /* 0x000fe200000001ff */
[----:B------:R-:W-:Y:S01]  /*01e0*/  ULOP3.LUT UR4, UR4, 0xfffffffe, URZ, 0xc0, !UPT ;  /* 0xfffffffe04047892 */ /* 0x000fe2000f8ec0ff */
[----:B------:R-:W-:Y:S01]  /*01f0*/  MOV R8, R7 ;  /* 0x0000000700087202 */ /* 0x000fe20000000f00 */
[----:B------:R-:W-:Y:S01]  /*0200*/  IMAD.MOV.U32 R12, RZ, RZ, -0x75bd8fc ;  /* 0xf8a42704ff0c7424 */ /* 0x000fe200078e00ff */
[----:B------:R-:W0:Y:S01]  /*0210*/  LDCU UR5, c[0x3][0x50] ;  /* 0x00c00a00ff0577ac */ /* 0x000e220008000800 */
[----:B------:R-:W1:Y:S01]  /*0220*/  LDCU.64 UR8, c[0x3][0x48] ;  /* 0x00c00900ff0877ac */ /* 0x000e620008000a00 */
[----:B------:R-:W-:-:S12]  /*0230*/  UIADD3 UR4, UPT, UPT, -UR4, URZ, URZ ;  /* 0x000000ff04047290 */ /* 0x000fd8000fffe1ff */
.L_x_17:
[----:B--2---:R-:W-:Y:S01]  /*0240*/  SHF.R.U32.HI R4, RZ, 0x2, R11 ;  /* 0x00000002ff047819 */ /* 0x004fe2000001160b */
[----:B------:R-:W-:Y:S01]  /*0250*/  BSSY.RECONVERGENT B0, `(.L_x_13) ;  /* 0x0000042000007945 */ /* 0x000fe20003800200 */
[----:B------:R-:W-:Y:S02]  /*0260*/  SHF.L.U32 R10, R9, 0x4, RZ ;  /* 0x00000004090a7819 */ /* 0x000fe400000006ff */
[----:B------:R-:W-:Y:S02]  /*0270*/  LOP3.LUT R4, R4, R11, RZ, 0x3c, !PT ;  /* 0x0000000b04047212 */ /* 0x000fe400078e3cff */
[----:B------:R-:W-:Y:S02]  /*0280*/  MOV R18, 0x3e055027 ;  /* 0x3e05502700127802 */ /* 0x000fe40000000f00 */
[----:B------:R-:W-:Y:S02]  /*0290*/  SHF.L.U32 R3, R4, 0x1, RZ ;  /* 0x0000000104037819 */ /* 0x000fe400000006ff */
[----:B------:R-:W-:-:S02]  /*02a0*/  SHF.R.U32.HI R5, RZ, 0x2, R0 ;  /* 0x00000002ff057819 */ /* 0x000fc40000011600 */
[----:B------:R-:W-:Y:S01]  /*02b0*/  LOP3.LUT R3, R9, R10, R3, 0x96, !PT ;  /* 0x0000000a09037212 */ /* 0x000fe200078e9603 */
[----:B------:R-:W-:Y:S01]  /*02c0*/  IMAD.MOV.U32 R10, RZ, RZ, R13 ;  /* 0x000000ffff0a7224 */ /* 0x000fe200078e000d */
[----:B------:R-:W-:Y:S02]  /*02d0*/  LOP3.LUT R5, R5, R0, RZ, 0x3c, !PT ;  /* 0x0000000005057212 */ /* 0x000fe400078e3cff */
[----:B------:R-:W-:Y:S02]  /*02e0*/  LOP3.LUT R13, R3, R4, RZ, 0x3c, !PT ;  /* 0x00000004030d7212 */ /* 0x000fe400078e3cff */
[----:B------:R-:W-:Y:S02]  /*02f0*/  MOV R4, 0x2f800000 ;  /* 0x2f80000000047802 */ /* 0x000fe40000000f00 */
[----:B------:R-:W-:Y:S02]  /*0300*/  IADD3 R3, PT, PT, R8, -0x26039c23, R13 ;  /* 0xd9fc63dd08037810 */ /* 0x000fe40007ffe00d */
[----:B------:R-:W-:-:S02]  /*0310*/  SHF.L.U32 R0, R13, 0x4, RZ ;  /* 0x000000040d007819 */ /* 0x000fc400000006ff */
[----:B------:R-:W-:-:S05]  /*0320*/  I2FP.F32.U32 R3, R3 ;  /* 0x0000000300037245 */ /* 0x000fca0000201000 */
[----:B------:R-:W-:-:S05]  /*0330*/  FFMA R3, R3, R4, 1.1641532182693481445e-10 ;  /* 0x2f00000003037423 */ /* 0x000fca0000000004 */
[----:B------:R-:W-:-:S13]  /*0340*/  FSETP.GEU.AND P0, PT, R3, 1.175494350822287508e-38, PT ;  /* 0x008000000300780b */ /* 0x000fda0003f0e000 */
[----:B------:R-:W-:-:S05]  /*0350*/  @!P0 FMUL R3, R3, 8388608 ;  /* 0x4b00000003038820 */ /* 0x000fca0000400000 */
[----:B------:R-:W-:-:S04]  /*0360*/  IADD3 R4, PT, PT, R3, -0x3f2aaaab, RZ ;  /* 0xc0d5555503047810 */ /* 0x000fc80007ffe0ff */
[----:B------:R-:W-:-:S04]  /*0370*/  LOP3.LUT R16, R4, 0xff800000, RZ, 0xc0, !PT ;  /* 0xff80000004107812 */ /* 0x000fc800078ec0ff */
[----:B------:R-:W-:Y:S01]  /*0380*/  I2FP.F32.S32 R7, R16 ;  /* 0x0000001000077245 */ /* 0x000fe20000201400 */
[----:B------:R-:W-:Y:S01]  /*0390*/  IMAD.IADD R4, R3, 0x1, -R16 ;  /* 0x0000000103047824 */ /* 0x000fe200078e0a10 */
[----:B------:R-:W-:-:S03]  /*03a0*/  MOV R16, 0x7f800000 ;  /* 0x7f80000000107802 */ /* 0x000fc60000000f00 */
        /* <DEDUP_REMOVED lines=12> */
[----:B------:R-:W-:Y:S02]  /*0470*/  FFMA R4, R7, 1.1920928955078125e-07, R4 ;  /* 0x3400000007047823 */ /* 0x000fe40000000004 */
[----:B------:R-:W-:-:S04]  /*0480*/  FFMA R11, R11, R18, R11 ;  /* 0x000000120b0b7223 */ /* 0x000fc8000000000b */
[----:B------:R-:W-:Y:S01]  /*0490*/  FFMA R11, R4, 0.69314718246459960938, R11 ;  /* 0x3f317218040b7823 */ /* 0x000fe2000000000b */
[----:B------:R-:W-:-:S03]  /*04a0*/  IMAD.SHL.U32 R4, R5, 0x2, RZ ;  /* 0x0000000205047824 */ /* 0x000fc600078e00ff */
[C---:B------:R-:W-:Y:S01]  /*04b0*/  @P0 FFMA R11, R3.reuse, R16, +INF ;  /* 0x7f800000030b0423 */ /* 0x040fe20000000010 */
[----:B------:R-:W-:Y:S02]  /*04c0*/  FSETP.NEU.AND P0, PT, R3, RZ, PT ;  /* 0x000000ff0300720b */ /* 0x000fe40003f0d000 */
[----:B------:R-:W-:Y:S01]  /*04d0*/  LOP3.LUT R0, R5, R4, R0, 0x96, !PT ;  /* 0x0000000405007212 */ /* 0x000fe200078e9600 */
[----:B------:R-:W-:Y:S01]  /*04e0*/  FMUL R11, R11, -2 ;  /* 0xc00000000b0b7820 */ /* 0x000fe20000400000 */
[----:B------:R-:W-:Y:S02]  /*04f0*/  MOV R5, 0x30c90fdb ;  /* 0x30c90fdb00057802 */ /* 0x000fe40000000f00 */
[----:B------:R-:W-:Y:S02]  /*0500*/  LOP3.LUT R3, R0, R13, RZ, 0x3c, !PT ;  /* 0x0000000d00037212 */ /* 0x000fe400078e3cff */
[----:B------:R-:W-:Y:S02]  /*0510*/  FSEL R17, R11, +INF , P0 ;  /* 0x7f8000000b117808 */ /* 0x000fe40000000000 */
[----:B------:R-:W-:-:S02]  /*0520*/  IADD3 R0, PT, PT, R8, -0x25fe145e, R3 ;  /* 0xda01eba208007810 */ /* 0x000fc40007ffe003 */
[----:B---3--:R2:W3:Y:S01]  /*0530*/  MUFU.RSQ R4, R17 ;  /* 0x0000001100047308 */ /* 0x0084e20000001400 */
[----:B------:R-:W-:Y:S01]  /*0540*/  VIADD R7, R17, 0xf3000000 ;  /* 0xf300000011077836 */ /* 0x000fe20000000000 */
[----:B------:R-:W-:Y:S02]  /*0550*/  I2FP.F32.U32 R0, R0 ;  /* 0x0000000000007245 */ /* 0x000fe40000201000 */
[----:B------:R-:W-:Y:S02]  /*0560*/  MOV R11, R12 ;  /* 0x0000000c000b7202 */ /* 0x000fe40000000f00 */
[----:B------:R-:W-:Y:S01]  /*0570*/  ISETP.GT.U32.AND P0, PT, R7, 0x727fffff, PT ;  /* 0x727fffff0700780c */ /* 0x000fe20003f04070 */
[----:B------:R-:W-:Y:S01]  /*0580*/  FFMA R18, R0, R5, 7.314590599882819788e-10 ;  /* 0x30490fdb00127423 */ /* 0x000fe20000000005 */
[----:B------:R-:W-:Y:S01]  /*0590*/  MOV R12, R9 ;  /* 0x00000009000c7202 */ /* 0x000fe20000000f00 */
[----:B------:R-:W-:Y:S01]  /*05a0*/  IMAD.MOV.U32 R9, RZ, RZ, R3 ;  /* 0x000000ffff097224 */ /* 0x000fe200078e0003 */
[----:B-----5:R-:W-:-:S09]  /*05b0*/  MOV R7, R15 ;  /* 0x0000000f00077202 */ /* 0x020fd20000000f00 */
[----:B--23--:R-:W-:Y:S05]  /*05c0*/  @!P0 BRA `(.L_x_14) ;  /* 0x0000000000188947 */ /* 0x00cfea0003800000 */
[----:B------:R-:W-:Y:S01]  /*05d0*/  BSSY.RECONVERGENT B1, `(.L_x_15) ;  /* 0x0000004000017945 */ /* 0x000fe20003800200 */
[----:B------:R-:W-:Y:S02]  /*05e0*/  MOV R0, R17 ;  /* 0x0000001100007202 */ /* 0x000fe40000000f00 */
[----:B------:R-:W-:-:S07]  /*05f0*/  MOV R19, 0x610 ;  /* 0x0000061000137802 */ /* 0x000fce0000000f00 */
[----:B01----:R-:W-:Y:S05]  /*0600*/  CALL.REL.NOINC `($__internal_1_$__cuda_sm20_sqrt_rn_f32_slowpath) ;  /* 0x0000000800147944 */ /* 0x003fea0003c00000 */
[----:B------:R-:W-:Y:S05]  /*0610*/  BSYNC.RECONVERGENT B1 ;  /* 0x0000000000017941 */ /* 0x000fea0003800200 */
.L_x_15:
[----:B------:R-:W-:Y:S05]  /*0620*/  BRA `(.L_x_16) ;  /* 0x0000000000107947 */ /* 0x000fea0003800000 */
.L_x_14:
[----:B------:R-:W-:Y:S01]  /*0630*/  FMUL.FTZ R0, R17, R4 ;  /* 0x0000000411007220 */ /* 0x000fe20000410000 */
[----:B------:R-:W-:-:S03]  /*0640*/  FMUL.FTZ R4, R4, 0.5 ;  /* 0x3f00000004047820 */ /* 0x000fc60000410000 */
[----:B------:R-:W-:-:S04]  /*0650*/  FFMA R3, -R0, R0, R17 ;  /* 0x0000000000037223 */ /* 0x000fc80000000111 */
[----:B------:R-:W-:-:S07]  /*0660*/  FFMA R0, R3, R4, R0 ;  /* 0x0000000403007223 */ /* 0x000fce0000000000 */
.L_x_16:
[----:B01----:R-:W-:Y:S05]  /*0670*/  BSYNC.RECONVERGENT B0 ;  /* 0x0000000000007941 */ /* 0x003fea0003800200 */
.L_x_13:
[----:B------:R-:W-:Y:S01]  /*0680*/  FMUL R20, R2, UR5 ;  /* 0x0000000502147c20 */ /* 0x000fe20008400000 */
[----:B------:R-:W-:Y:S01]  /*0690*/  FMUL.RZ R18, R18, 0.15915493667125701904 ;  /* 0x3e22f98312127820 */ /* 0x000fe2000040c000 */
[----:B------:R-:W-:Y:S01]  /*06a0*/  FMUL R22, R14, UR9 ;  /* 0x000000090e167c20 */ /* 0x000fe20008400000 */
[C---:B------:R-:W-:Y:S01]  /*06b0*/  FMUL R23, R15.reuse, UR8 ;  /* 0x000000080f177c20 */ /* 0x040fe20008400000 */
[----:B------:R-:W0:Y:S01]  /*06c0*/  F2F.F64.F32 R16, R20 ;  /* 0x0000001400107310 */ /* 0x000e220000201800 */
[----:B------:R-:W-:Y:S01]  /*06d0*/  FMUL R24, R15, UR9 ;  /* 0x000000090f187c20 */ /* 0x000fe20008400000 */
[----:B------:R-:W-:Y:S01]  /*06e0*/  UIADD3 UR4, UPT, UPT, UR4, 0x2, URZ ;  /* 0x0000000204047890 */ /* 0x000fe2000fffe0ff */
[----:B------:R-:W-:-:S03]  /*06f0*/  IADD3 R8, PT, PT, R8, 0xb0f8a, RZ ;  /* 0x000b0f8a08087810 */ /* 0x000fc60007ffe0ff */
[----:B------:R-:W-:Y:S02]  /*0700*/  UISETP.NE.AND UP0, UPT, UR4, URZ, UPT ;  /* 0x000000ff0400728c */ /* 0x000fe4000bf05270 */
[----:B------:R-:W1:Y:S01]  /*0710*/  MUFU.SIN R19, R18 ;  /* 0x0000001200137308 */ /* 0x000e620000000400 */
[----:B0-----:R-:W-:-:S07]  /*0720*/  DADD R16, R16, 1.5 ;  /* 0x3ff8000010107429 */ /* 0x001fce0000000000 */
[----:B------:R0:W2:Y:S08]  /*0730*/  F2F.F64.F32 R4, R22 ;  /* 0x0000001600047310 */ /* 0x0000b00000201800 */
[----:B------:R-:W3:Y:S01]  /*0740*/  F2F.F64.F32 R2, R23 ;  /* 0x0000001700027310 */ /* 0x000ee20000201800 */
[----:B-1----:R-:W-:Y:S01]  /*0750*/  FMUL.D2 R19, R19, R0 ;  /* 0x0000000013137220 */ /* 0x002fe20000300000 */
[----:B0-----:R-:W-:Y:S01]  /*0760*/  FMUL R22, R14, UR5 ;  /* 0x000000050e167c20 */ /* 0x001fe20008400000 */
[----:B--2---:R-:W-:-:S05]  /*0770*/  DADD R16, R16, R4 ;  /* 0x0000000010107229 */ /* 0x004fca0000000004 */
[----:B------:R-:W0:Y:S03]  /*0780*/  F2F.F64.F32 R4, R19 ;  /* 0x0000001300047310 */ /* 0x000e260000201800 */
[----:B---3--:R-:W-:-:S05]  /*0790*/  DADD R2, R16, R2 ;  /* 0x0000000010027229 */ /* 0x008fca0000000002 */
[----:B------:R-:W1:Y:S03]  /*07a0*/  MUFU.COS R17, R18 ;  /* 0x0000001200117308 */ /* 0x000e660000000000 */
[----:B0-----:R-:W-:-:S05]  /*07b0*/  DADD R20, R2, R4 ;  /* 0x0000000002147229 */ /* 0x001fca0000000004 */
[----:B------:R-:W0:Y:S08]  /*07c0*/  F2F.F64.F32 R4, R22 ;  /* 0x0000001600047310 */ /* 0x000e300000201800 */
[----:B------:R-:W2:Y:S01]  /*07d0*/  F2F.F32.F64 R16, R20 ;  /* 0x0000001400107310 */ /* 0x000ea20000301000 */
[----:B-1----:R-:W-:Y:S01]  /*07e0*/  FMUL.D2 R17, R17, R0 ;  /* 0x0000000011117220 */ /* 0x002fe20000300000 */
[----:B------:R-:W-:Y:S01]  /*07f0*/  MOV R0, R10 ;  /* 0x0000000a00007202 */ /* 0x000fe20000000f00 */
[----:B0-----:R-:W-:-:S05]  /*0800*/  DADD R14, R4, 1.5 ;  /* 0x3ff80000040e7429 */ /* 0x001fca0000000000 */
[----:B------:R-:W0:Y:S01]  /*0810*/  F2F.F64.F32 R2, R24 ;  /* 0x0000001800027310 */ /* 0x000e220000201800 */
[----:B--2---:R-:W-:-:S07]  /*0820*/  FMUL R23, R16, UR8 ;  /* 0x0000000810177c20 */ /* 0x004fce0008400000 */
[----:B------:R-:W1:Y:S01]  /*0830*/  F2F.F64.F32 R4, R23 ;  /* 0x0000001700047310 */ /* 0x000e620000201800 */
[----:B0-----:R-:W-:-:S07]  /*0840*/  DADD R2, R14, R2 ;  /* 0x000000000e027229 */ /* 0x001fce0000000002 */
[----:B------:R-:W0:Y:S01]  /*0850*/  F2F.F64.F32 R14, R17 ;  /* 0x00000011000e7310 */ /* 0x000e220000201800 */
[----:B-1----:R-:W-:-:S08]  /*0860*/  DADD R2, R2, R4 ;  /* 0x0000000002027229 */ /* 0x002fd00000000004 */
[----:B0-----:R-:W-:Y:S01]  /*0870*/  DADD R4, R2, R14 ;  /* 0x0000000002047229 */ /* 0x001fe2000000000e */
[----:B------:R-:W-:Y:S01]  /*0880*/  IMAD.MOV.U32 R2, RZ, RZ, R7 ;  /* 0x000000ffff027224 */ /* 0x000fe200078e0007 */
[----:B------:R-:W-:-:S04]  /*0890*/  MOV R14, R16 ;  /* 0x00000010000e7202 */ /* 0x000fc80000000f00 */
[----:B------:R2:W3:Y:S01]  /*08a0*/  F2F.F32.F64 R15, R4 ;  /* 0x00000004000f7310 */ /* 0x0004e20000301000 */
[----:B------:R-:W-:Y:S05]  /*08b0*/  BRA.U UP0, `(.L_x_17) ;  /* 0xfffffff900607547 */ /* 0x000fea000b83ffff */
[----:B------:R-:W-:Y:S01]  /*08c0*/  IADD3 R8, PT, PT, R8, -0x260923e8, RZ ;  /* 0xd9f6dc1808087810 */ /* 0x000fe20007ffe0ff */
[----:B------:R-:W-:Y:S01]  /*08d0*/  IMAD.MOV.U32 R14, RZ, RZ, R16 ;  /* 0x000000ffff0e7224 */ /* 0x000fe200078e0010 */
[----:B------:R-:W-:Y:S02]  /*08e0*/  MOV R2, R7 ;  /* 0x0000000700027202 */ /* 0x000fe40000000f00 */
[----:B------:R-:W-:-:S07]  /*08f0*/  MOV R0, R10 ;  /* 0x0000000a00007202 */ /* 0x000fce0000000f00 */
.L_x_12:
[----:B------:R-:W0:Y:S02]  /*0900*/  LDCU UR4, c[0x0][0x3a4] ;  /* 0x00007480ff0477ac */ /* 0x000e240008000800 */
[----:B0-----:R-:W-:-:S04]  /*0910*/  ULOP3.LUT UR4, UR4, 0x1, URZ, 0xc0, !UPT ;  /* 0x0000000104047892 */ /* 0x001fc8000f8ec0ff */
[----:B------:R-:W-:-:S09]  /*0920*/  UISETP.NE.U32.AND UP0, UPT, UR4, 0x1, UPT ;  /* 0x000000010400788c */ /* 0x000fd2000bf05070 */
[----:B------:R-:W-:Y:S05]  /*0930*/  BRA.U UP0, `(.L_x_11) ;  /* 0x0000000500387547 */ /* 0x000fea000b800000 */
[----:B--2---:R-:W-:Y:S01]  /*0940*/  SHF.R.U32.HI R4, RZ, 0x2, R11 ;  /* 0x00000002ff047819 */ /* 0x004fe2000001160b */
        /* <DEDUP_REMOVED lines=15> */
[----:B------:R-:W-:-:S05]  /*0a40*/  IADD3 R5, PT, PT, R4, -R7, RZ ;  /* 0x8000000704057210 */ /* 0x000fca0007ffe0ff */
[----:B------:R-:W-:Y:S01]  /*0a50*/  FADD R9, R5, -1 ;  /* 0xbf80000005097421 */ /* 0x000fe20000000000 */
[----:B------:R-:W-:Y:S02]  /*0a60*/  FSEL R5, RZ, -23, P0 ;  /* 0xc1b80000ff057808 */ /* 0x000fe40000000000 */
[----:B------:R-:W-:Y:S01]  /*0a70*/  ISETP.GT.U32.AND P0, PT, R4, 0x7f7fffff, PT ;  /* 0x7f7fffff0400780c */ /* 0x000fe20003f04070 */
        /* <DEDUP_REMOVED lines=8> */
[----:B------:R-:W-:Y:S01]  /*0b00*/  I2FP.F32.S32 R10, R7 ;  /* 0x00000007000a7245 */ /* 0x000fe20000201400 */
[----:B------:R-:W-:Y:S02]  /*0b10*/  IMAD.MOV.U32 R7, RZ, RZ, 0x7f800000 ;  /* 0x7f800000ff077424 */ /* 0x000fe400078e00ff */
[C---:B------:R-:W-:Y:S02]  /*0b20*/  FMUL R12, R9.reuse, R12 ;  /* 0x0000000c090c7220 */ /* 0x040fe40000400000 */
[----:B------:R-:W-:Y:S01]  /*0b30*/  FFMA R10, R10, 1.1920928955078125e-07, R5 ;  /* 0x340000000a0a7823 */ /* 0x000fe20000000005 */
[----:B------:R-:W-:Y:S01]  /*0b40*/  SHF.R.U32.HI R5, RZ, 0x2, R0 ;  /* 0x00000002ff057819 */ /* 0x000fe20000011600 */
[----:B------:R-:W-:-:S03]  /*0b50*/  FFMA R9, R9, R12, R9 ;  /* 0x0000000c09097223 */ /* 0x000fc60000000009 */
[----:B------:R-:W-:Y:S01]  /*0b60*/  LOP3.LUT R5, R5, R0, RZ, 0x3c, !PT ;  /* 0x0000000005057212 */ /* 0x000fe200078e3cff */
[----:B------:R-:W-:Y:S01]  /*0b70*/  FFMA R9, R10, 0.69314718246459960938, R9 ;  /* 0x3f3172180a097823 */ /* 0x000fe20000000009 */
[C---:B------:R-:W-:Y:S01]  /*0b80*/  @P0 FFMA R9, R4.reuse, R7, +INF ;  /* 0x7f80000004090423 */ /* 0x040fe20000000007 */
[----:B------:R-:W-:Y:S02]  /*0b90*/  SHF.L.U32 R0, R3, 0x4, RZ ;  /* 0x0000000403007819 */ /* 0x000fe400000006ff */
[----:B------:R-:W-:Y:S01]  /*0ba0*/  SHF.L.U32 R7, R5, 0x1, RZ ;  /* 0x0000000105077819 */ /* 0x000fe200000006ff */
[----:B------:R-:W-:Y:S01]  /*0bb0*/  FMUL R9, R9, -2 ;  /* 0xc000000009097820 */ /* 0x000fe20000400000 */
[----:B------:R-:W-:Y:S02]  /*0bc0*/  FSETP.NEU.AND P0, PT, R4, RZ, PT ;  /* 0x000000ff0400720b */ /* 0x000fe40003f0d000 */
[----:B------:R-:W-:Y:S02]  /*0bd0*/  LOP3.LUT R0, R5, R7, R0, 0x96, !PT ;  /* 0x0000000705007212 */ /* 0x000fe400078e9600 */
[----:B------:R-:W-:-:S02]  /*0be0*/  FSEL R9, R9, +INF , P0 ;  /* 0x7f80000009097808 */ /* 0x000fc40000000000 */
[----:B------:R-:W-:Y:S02]  /*0bf0*/  LOP3.LUT R3, R0, R3, RZ, 0x3c, !PT ;  /* 0x0000000300037212 */ /* 0x000fe400078e3cff */
[----:B------:R-:W-:Y:S01]  /*0c00*/  IADD3 R0, PT, PT, R9, -0xd000000, RZ ;  /* 0xf300000009007810 */ /* 0x000fe20007ffe0ff */
[----:B------:R0:W1:Y:S01]  /*0c10*/  MUFU.RSQ R4, R9 ;  /* 0x0000000900047308 */ /* 0x0000620000001400 */
[----:B------:R-:W-:Y:S02]  /*0c20*/  IADD3 R3, PT, PT, R8, 0xb0f8a, R3 ;  /* 0x000b0f8a08037810 */ /* 0x000fe40007ffe003 */
[----:B------:R-:W-:Y:S01]  /*0c30*/  ISETP.GT.U32.AND P0, PT, R0, 0x727fffff, PT ;  /* 0x727fffff0000780c */ /* 0x000fe20003f04070 */
[----:B------:R-:W-:Y:S01]  /*0c40*/  IMAD.MOV.U32 R0, RZ, RZ, 0x30c90fdb ;  /* 0x30c90fdbff007424 */ /* 0x000fe200078e00ff */
[----:B------:R-:W-:-:S05]  /*0c50*/  I2FP.F32.U32 R3, R3 ;  /* 0x0000000300037245 */ /* 0x000fca0000201000 */
[----:B------:R-:W-:-:S06]  /*0c60*/  FFMA R7, R3, R0, 7.314590599882819788e-10 ;  /* 0x30490fdb03077423 */ /* 0x000fcc0000000000 */
[----:B0-----:R-:W-:Y:S05]  /*0c70*/  @!P0 BRA `(.L_x_19) ;  /* 0x0000000000108947 */ /* 0x001fea0003800000 */
[----:B------:R-:W-:Y:S02]  /*0c80*/  MOV R0, R9 ;  /* 0x0000000900007202 */ /* 0x000fe40000000f00 */
[----:B------:R-:W-:-:S07]  /*0c90*/  MOV R19, 0xcb0 ;  /* 0x00000cb000137802 */ /* 0x000fce0000000f00 */
[----:B-1-3-5:R-:W-:Y:S05]  /*0ca0*/  CALL.REL.NOINC `($__internal_1_$__cuda_sm20_sqrt_rn_f32_slowpath) ;  /* 0x00000000006c7944 */ /* 0x02afea0003c00000 */
[----:B------:R-:W-:Y:S05]  /*0cb0*/  BRA `(.L_x_20) ;  /* 0x0000000000107947 */ /* 0x000fea0003800000 */
.L_x_19:
[----:B-1----:R-:W-:Y:S01]  /*0cc0*/  FMUL.FTZ R0, R9, R4 ;  /* 0x0000000409007220 */ /* 0x002fe20000410000 */
[----:B------:R-:W-:-:S03]  /*0cd0*/  FMUL.FTZ R4, R4, 0.5 ;  /* 0x3f00000004047820 */ /* 0x000fc60000410000 */
[----:B------:R-:W-:-:S04]  /*0ce0*/  FFMA R3, -R0, R0, R9 ;  /* 0x0000000000037223 */ /* 0x000fc80000000109 */
[----:B------:R-:W-:-:S07]  /*0cf0*/  FFMA R0, R3, R4, R0 ;  /* 0x0000000403007223 */ /* 0x000fce0000000000 */
.L_x_20:
[----:B------:R-:W-:Y:S05]  /*0d00*/  BSYNC.RECONVERGENT B0 ;  /* 0x0000000000007941 */ /* 0x000fea0003800200 */
.L_x_18:
[----:B------:R-:W0:Y:S01]  /*0d10*/  LDCU UR4, c[0x3][0x50] ;  /* 0x00c00a00ff0477ac */ /* 0x000e220008000800 */
[----:B------:R-:W-:Y:S01]  /*0d20*/  FMUL.RZ R7, R7, 0.15915493667125701904 ;  /* 0x3e22f98307077820 */ /* 0x000fe2000040c000 */
[----:B------:R-:W1:Y:S05]  /*0d30*/  LDCU.64 UR8, c[0x3][0x48] ;  /* 0x00c00900ff0877ac */ /* 0x000e6a0008000a00 */
[----:B------:R-:W2:Y:S01]  /*0d40*/  MUFU.SIN R7, R7 ;  /* 0x0000000700077308 */ /* 0x000ea20000000400 */
[----:B0----5:R-:W-:-:S07]  /*0d50*/  FMUL R10, R2, UR4 ;  /* 0x00000004020a7c20 */ /* 0x021fce0008400000 */
[----:B------:R-:W0:Y:S01]  /*0d60*/  F2F.F64.F32 R2, R10 ;  /* 0x0000000a00027310 */ /* 0x000e220000201800 */
[----:B-1----:R-:W-:Y:S01]  /*0d70*/  FMUL R14, R14, UR9 ;  /* 0x000000090e0e7c20 */ /* 0x002fe20008400000 */
[----:B---3--:R-:W-:Y:S01]  /*0d80*/  FMUL R8, R15, UR8 ;  /* 0x000000080f087c20 */ /* 0x008fe20008400000 */
[----:B--2---:R-:W-:-:S05]  /*0d90*/  FMUL.D2 R0, R7, R0 ;  /* 0x0000000007007220 */ /* 0x004fca0000300000 */
[----:B------:R-:W1:Y:S01]  /*0da0*/  F2F.F64.F32 R4, R14 ;  /* 0x0000000e00047310 */ /* 0x000e620000201800 */
[----:B0-----:R-:W-:-:S07]  /*0db0*/  DADD R2, R2, 1.5 ;  /* 0x3ff8000002027429 */ /* 0x001fce0000000000 */
[----:B------:R-:W0:Y:S01]  /*0dc0*/  F2F.F64.F32 R8, R8 ;  /* 0x0000000800087310 */ /* 0x000e220000201800 */
[----:B-1----:R-:W-:-:S07]  /*0dd0*/  DADD R2, R2, R4 ;  /* 0x0000000002027229 */ /* 0x002fce0000000004 */
[----:B------:R-:W1:Y:S01]  /*0de0*/  F2F.F64.F32 R4, R0 ;  /* 0x0000000000047310 */ /* 0x000e620000201800 */
[----:B0-----:R-:W-:-:S08]  /*0df0*/  DADD R2, R2, R8 ;  /* 0x0000000002027229 */ /* 0x001fd00000000008 */
[----:B-1----:R-:W-:-:S06]  /*0e00*/  DADD R2, R2, R4 ;  /* 0x0000000002027229 */ /* 0x002fcc0000000004 */
[----:B------:R0:W1:Y:S05]  /*0e10*/  F2F.F32.F64 R15, R2 ;  /* 0x00000002000f7310 */ /* 0x00006a0000301000 */
.L_x_11:
[----:B0----5:R-:W0:Y:S02]  /*0e20*/  LDC.64 R2, c[0x0][0x398] ;  /* 0x0000e600ff027b82 */ /* 0x021e240000000a00 */
[----:B0-----:R-:W-:-:S05]  /*0e30*/  IMAD.WIDE.U32 R6, R6, 0x4, R2 ;  /* 0x0000000406067825 */ /* 0x001fca00078e0002 */
[----:B-1-3--:R-:W-:Y:S01]  /*0e40*/  STG.E desc[UR6][R6.64], R15 ;  /* 0x0000000f06007986 */ /* 0x00afe2000c101906 */
[----:B------:R-:W-:Y:S05]  /*0e50*/  EXIT ;  /* 0x000000000000794d */ /* 0x000fea0003800000 */
        .weak           $__internal_1_$__cuda_sm20_sqrt_rn_f32_slowpath
        .type           $__internal_1_$__cuda_sm20_sqrt_rn_f32_slowpath,@function
        .size           $__internal_1_$__cuda_sm20_sqrt_rn_f32_slowpath,(.L_x_24 - $__internal_1_$__cuda_sm20_sqrt_rn_f32_slowpath)
$__internal_1_$__cuda_sm20_sqrt_rn_f32_slowpath:
        /* <DEDUP_REMOVED lines=19> */
.L_x_21:
[----:B------:R-:W-:Y:S01]  /*0f90*/  HFMA2 R5, -RZ, RZ, 0, 0 ;  /* 0x00000000ff057431 */ /* 0x000fe200000001ff */
[----:B------:R-:W-:Y:S02]  /*0fa0*/  MOV R4, R19 ;  /* 0x0000001300047202 */ /* 0x000fe40000000f00 */
[----:B------:R-:W-:Y:S02]  /*0fb0*/  MOV R0, R3 ;  /* 0x0000000300007202 */ /* 0x000fe40000000f00 */
[----:B------:R-:W-:Y:S05]  /*0fc0*/  RET.REL.NODEC R4 `(_Z12sim_registerPfS_S_S_jj) ;  /* 0xfffffff0040c7950 */ /* 0x000fea0003c3ffff */
.L_x_22:
        /* <DEDUP_REMOVED lines=11> */
.L_x_24:


//--------------------- .nv.global.init           --------------------------
	.section	.nv.global.init,"aw",@progbits
	.align	4
.nv.global.init:
	.type		mrg32k3aM1SubSeq,@object
	.size		mrg32k3aM1SubSeq,(mrg32k3aM2SubSeq - mrg32k3aM1SubSeq)
mrg32k3aM1SubSeq:
        /*0000*/ 	.byte	0x0b, 0xcc, 0xee, 0x04, 0x73, 0x29, 0x8b, 0x6f, 0xf6, 0x53, 0x03, 0xf6, 0x23, 0xf6, 0xea, 0xda
        /* <DEDUP_REMOVED lines=125> */
	.type		mrg32k3aM2SubSeq,@object
	.size		mrg32k3aM2SubSeq,(mrg32k3aM1 - mrg32k3aM2SubSeq)
mrg32k3aM2SubSeq:
        /* <DEDUP_REMOVED lines=126> */
	.type		mrg32k3aM1,@object
	.size		mrg32k3aM1,(mrg32k3aM1Seq - mrg32k3aM1)
mrg32k3aM1:
        /* <DEDUP_REMOVED lines=144> */
	.type		mrg32k3aM1Seq,@object
	.size		mrg32k3aM1Seq,(mrg32k3aM2 - mrg32k3aM1Seq)
mrg32k3aM1Seq:
        /* <DEDUP_REMOVED lines=144> */
	.type		mrg32k3aM2,@object
	.size		mrg32k3aM2,(mrg32k3aM2Seq - mrg32k3aM2)
mrg32k3aM2:
        /* <DEDUP_REMOVED lines=144> */
	.type		mrg32k3aM2Seq,@object
	.size		mrg32k3aM2Seq,(precalc_xorwow_matrix - mrg32k3aM2Seq)
mrg32k3aM2Seq:
        /* <DEDUP_REMOVED lines=144> */
	.type		precalc_xorwow_matrix,@object
	.size		precalc_xorwow_matrix,(precalc_xorwow_offset_matrix - precalc_xorwow_matrix)
precalc_xorwow_matrix:
        /* <DEDUP_REMOVED lines=6400> */
	.type		precalc_xorwow_offset_matrix,@object
	.size		precalc_xorwow_offset_matrix,(.L_1 - precalc_xorwow_offset_matrix)
precalc_xorwow_offset_matrix:
        /* <DEDUP_REMOVED lines=6400> */
.L_1:


//--------------------- .nv.shared.reserved.0     --------------------------
	.section	.nv.shared.reserved.0,"aw",@nobits
	.weak		__nv_reservedSMEM_offset_0_alias
	.size		__nv_reservedSMEM_offset_0_alias, 0, 64
	.other		__nv_reservedSMEM_offset_0_alias,@"STO_CUDA_RESERVED_SHARED STV_DEFAULT"
__nv_reservedSMEM_offset_0_alias:
	.zero		0
	.zero		64


//--------------------- .nv.constant0._Z8sim_gmemPfS_S_S_jj --------------------------
	.section	.nv.constant0._Z8sim_gmemPfS_S_S_jj,"a",@progbits
	.sectionflags	@""
	.align	4
.nv.constant0._Z8sim_gmemPfS_S_S_jj:
	.zero		936


//--------------------- .nv.constant0._Z12sim_registerPfS_S_S_jj --------------------------
	.section	.nv.constant0._Z12sim_registerPfS_S_S_jj,"a",@progbits
	.sectionflags	@""
	.align	4
.nv.constant0._Z12sim_registerPfS_S_S_jj:
	.zero		936


//--------------------- SYMBOLS --------------------------

	.type		.nv.reservedSmem.offset0,@object
	.size		.nv.reservedSmem.offset0,0x4
